def matmul_kernel(
    a_ptr,
    b_ptr,
    c_ptr,
    M,
    N,
    K,
    stride_am,
    stride_ak,
    stride_bk,
    stride_bn,
    stride_cm,
    stride_cn,
    BLOCK_M: tl.constexpr,
    BLOCK_N: tl.constexpr,
    BLOCK_K: tl.constexpr,
    GROUP_M: tl.constexpr,
):
    pid = tl.program_id(axis=0)
    num_pid_m = tl.cdiv(M, BLOCK_M)
    num_pid_n = tl.cdiv(N, BLOCK_N)
    num_pid_in_group = GROUP_M * num_pid_n
    group_id = pid // num_pid_in_group
    first_pid_m = group_id * GROUP_M
    group_size_m = min(num_pid_m - first_pid_m, GROUP_M)
    pid_m = first_pid_m + ((pid % num_pid_in_group) % group_size_m)
    pid_n = (pid % num_pid_in_group) // group_size_m

    offs_am = (pid_m * BLOCK_M + tl.arange(0, BLOCK_M)) % M
    offs_bn = (pid_n * BLOCK_N + tl.arange(0, BLOCK_N)) % N
    offs_k = tl.arange(0, BLOCK_K)
    a_ptrs = a_ptr + offs_am[:, None] * stride_am + offs_k[None, :] * stride_ak
    b_ptrs = b_ptr + offs_k[:, None] * stride_bk + offs_bn[None, :] * stride_bn

    acc = tl.zeros((BLOCK_M, BLOCK_N), dtype=tl.float32)
    for kk in range(0, tl.cdiv(K, BLOCK_K)):
        a = tl.load(a_ptrs, mask=offs_k[None, :] < K - kk * BLOCK_K, other=0.0)
        b = tl.load(b_ptrs, mask=offs_k[:, None] < K - kk * BLOCK_K, other=0.0)
        acc = tl.dot(a, b, acc)
        a_ptrs += BLOCK_K * stride_ak
        b_ptrs += BLOCK_K * stride_bk

    c = acc.to(c_ptr.dtype.element_ty)
    offs_cm = pid_m * BLOCK_M + tl.arange(0, BLOCK_M)
    offs_cn = pid_n * BLOCK_N + tl.arange(0, BLOCK_N)
    c_ptrs = c_ptr + offs_cm[:, None] * stride_cm + offs_cn[None, :] * stride_cn
    mask = (offs_cm[:, None] < M) & (offs_cn[None, :] < N)
    tl.store(c_ptrs, c, mask=mask)

# config = {"BLOCK_K": 32, "BLOCK_M": 64, "BLOCK_N": 64, "GROUP_M": 8, "arch": "sm_100", "dtype": "fp32", "num_ctas": 1, "num_stages": 7, "num_warps": 4}
# arch = sm_100


// ===== COMPILED SASS (sm_100a) =====

	.target	sm_100a

	.elftype	@"ET_EXEC"


//--------------------- .note.nv.tkinfo           --------------------------
	.section	.note.nv.tkinfo,"",@"SHT_NOTE"
	.sectionflags	@"SHF_NOTE_NV_TKINFO"
	.tkinfo
        /*0018*/ 	.word	0x00000081
        /*0030*/ 	.string	""
        /*0030*/ 	.string	"ptxas-blackwell"
        /*0030*/ 	.string	"Cuda compilation tools, release 12.9, V12.9.86"
        /*0030*/ 	.string	"Build cuda_12.9.r12.9/compiler.36037853_0"
        /*0030*/ 	.string	"-v  -suppress-debug-info  -lineinfo  -arch sm_100a "



//--------------------- .note.nv.cuver            --------------------------
	.section	.note.nv.cuver,"",@"SHT_NOTE"
	.sectionflags	@"SHF_NOTE_NV_CUVER"
        /*0018*/ 	.short	0x0001
        /*001a*/ 	.short	0x0064
        /*001c*/ 	.short	0x0001
        /*001e*/ 	.short	0x0000
        /*0020*/ 	.short	0x0001
        /*0022*/ 	.short	0x0000


//--------------------- .nv.info                  --------------------------
	.section	.nv.info,"",@"SHT_CUDA_INFO"
	.align	4


	//----- nvinfo : EIATTR_REGCOUNT
	.align		4
        /*0000*/ 	.byte	0x04, 0x2f
        /*0002*/ 	.short	(.L_4 - .L_3)
	.align		4
.L_3:
        /*0004*/ 	.word	index@(matmul_kernel)
        /*0008*/ 	.word	0x000000a8


	//----- nvinfo : EIATTR_FRAME_SIZE
	.align		4
.L_4:
        /*000c*/ 	.byte	0x04, 0x11
        /*000e*/ 	.short	(.L_6 - .L_5)
	.align		4
.L_5:
        /*0010*/ 	.word	index@($__internal_2_$__cuda_sm10x_tcgen05_guardrail_trap_unallocated_columns_being_dealloced)
        /*0014*/ 	.word	0x00000000


	//----- nvinfo : EIATTR_FRAME_SIZE
	.align		4
.L_6:
        /*0018*/ 	.byte	0x04, 0x11
        /*001a*/ 	.short	(.L_8 - .L_7)
	.align		4
.L_7:
        /*001c*/ 	.word	index@($__internal_1_$__cuda_sm10x_tcgen05_guardrail_trap_phase_invalid_during_alloc)
        /*0020*/ 	.word	0x00000000


	//----- nvinfo : EIATTR_FRAME_SIZE
	.align		4
.L_8:
        /*0024*/ 	.byte	0x04, 0x11
        /*0026*/ 	.short	(.L_10 - .L_9)
	.align		4
.L_9:
        /*0028*/ 	.word	index@($__internal_0_$__cuda_sm10x_tcgen05_guardrail_trap_col_being_dealloced_not_returned_by_alloc)
        /*002c*/ 	.word	0x00000000


	//----- nvinfo : EIATTR_FRAME_SIZE
	.align		4
.L_10:
        /*0030*/ 	.byte	0x04, 0x11
        /*0032*/ 	.short	(.L_12 - .L_11)
	.align		4
.L_11:
        /*0034*/ 	.word	index@(matmul_kernel)
        /*0038*/ 	.word	0x00000000


	//----- nvinfo : EIATTR_MIN_STACK_SIZE
	.align		4
.L_12:
        /*003c*/ 	.byte	0x04, 0x12
        /*003e*/ 	.short	(.L_14 - .L_13)
	.align		4
.L_13:
        /*0040*/ 	.word	index@(matmul_kernel)
        /*0044*/ 	.word	0x00000000
.L_14:


//--------------------- .nv.info.matmul_kernel    --------------------------
	.section	.nv.info.matmul_kernel,"",@"SHT_CUDA_INFO"
	.sectionflags	@""
	.align	4


	//----- nvinfo : EIATTR_CUDA_API_VERSION
	.align		4
        /*0000*/ 	.byte	0x04, 0x37
        /*0002*/ 	.short	(.L_16 - .L_15)
.L_15:
        /*0004*/ 	.word	0x00000081


	//----- nvinfo : EIATTR_KPARAM_INFO
	.align		4
.L_16:
        /*0008*/ 	.byte	0x04, 0x17
        /*000a*/ 	.short	(.L_18 - .L_17)
.L_17:
        /*000c*/ 	.word	0x00000000
        /*0010*/ 	.short	0x000d
        /*0012*/ 	.short	0x0048
        /*0014*/ 	.byte	0x00, 0xf4, 0x21, 0x00


	//----- nvinfo : EIATTR_KPARAM_INFO
	.align		4
.L_18:
        /*0018*/ 	.byte	0x04, 0x17
        /*001a*/ 	.short	(.L_20 - .L_19)
.L_19:
        /*001c*/ 	.word	0x00000000
        /*0020*/ 	.short	0x000c
        /*0022*/ 	.short	0x0040
        /*0024*/ 	.byte	0x00, 0xf4, 0x21, 0x00


	//----- nvinfo : EIATTR_KPARAM_INFO
	.align		4
.L_20:
        /*0028*/ 	.byte	0x04, 0x17
        /*002a*/ 	.short	(.L_22 - .L_21)
.L_21:
        /*002c*/ 	.word	0x00000000
        /*0030*/ 	.short	0x000b
        /*0032*/ 	.short	0x0038
        /*0034*/ 	.byte	0x00, 0xf0, 0x11, 0x00


	//----- nvinfo : EIATTR_KPARAM_INFO
	.align		4
.L_22:
        /*0038*/ 	.byte	0x04, 0x17
        /*003a*/ 	.short	(.L_24 - .L_23)
.L_23:
        /*003c*/ 	.word	0x00000000
        /*0040*/ 	.short	0x000a
        /*0042*/ 	.short	0x0034
        /*0044*/ 	.byte	0x00, 0xf0, 0x11, 0x00


	//----- nvinfo : EIATTR_KPARAM_INFO
	.align		4
.L_24:
        /*0048*/ 	.byte	0x04, 0x17
        /*004a*/ 	.short	(.L_26 - .L_25)
.L_25:
        /*004c*/ 	.word	0x00000000
        /*0050*/ 	.short	0x0009
        /*0052*/ 	.short	0x0030
        /*0054*/ 	.byte	0x00, 0xf0, 0x11, 0x00


	//----- nvinfo : EIATTR_KPARAM_INFO
	.align		4
.L_26:
        /*0058*/ 	.byte	0x04, 0x17
        /*005a*/ 	.short	(.L_28 - .L_27)
.L_27:
        /*005c*/ 	.word	0x00000000
        /*0060*/ 	.short	0x0008
        /*0062*/ 	.short	0x002c
        /*0064*/ 	.byte	0x00, 0xf0, 0x11, 0x00


	//----- nvinfo : EIATTR_KPARAM_INFO
	.align		4
.L_28:
        /*0068*/ 	.byte	0x04, 0x17
        /*006a*/ 	.short	(.L_30 - .L_29)
.L_29:
        /*006c*/ 	.word	0x00000000
        /*0070*/ 	.short	0x0007
        /*0072*/ 	.short	0x0028
        /*0074*/ 	.byte	0x00, 0xf0, 0x11, 0x00


	//----- nvinfo : EIATTR_KPARAM_INFO
	.align		4
.L_30:
        /*0078*/ 	.byte	0x04, 0x17
        /*007a*/ 	.short	(.L_32 - .L_31)
.L_31:
        /*007c*/ 	.word	0x00000000
        /*0080*/ 	.short	0x0006
        /*0082*/ 	.short	0x0024
        /*0084*/ 	.byte	0x00, 0xf0, 0x11, 0x00


	//----- nvinfo : EIATTR_KPARAM_INFO
	.align		4
.L_32:
        /*0088*/ 	.byte	0x04, 0x17
        /*008a*/ 	.short	(.L_34 - .L_33)
.L_33:
        /*008c*/ 	.word	0x00000000
        /*0090*/ 	.short	0x0005
        /*0092*/ 	.short	0x0020
        /*0094*/ 	.byte	0x00, 0xf0, 0x11, 0x00


	//----- nvinfo : EIATTR_KPARAM_INFO
	.align		4
.L_34:
        /*0098*/ 	.byte	0x04, 0x17
        /*009a*/ 	.short	(.L_36 - .L_35)
.L_35:
        /*009c*/ 	.word	0x00000000
        /*00a0*/ 	.short	0x0004
        /*00a2*/ 	.short	0x001c
        /*00a4*/ 	.byte	0x00, 0xf0, 0x11, 0x00


	//----- nvinfo : EIATTR_KPARAM_INFO
	.align		4
.L_36:
        /*00a8*/ 	.byte	0x04, 0x17
        /*00aa*/ 	.short	(.L_38 - .L_37)
.L_37:
        /*00ac*/ 	.word	0x00000000
        /*00b0*/ 	.short	0x0003
        /*00b2*/ 	.short	0x0018
        /*00b4*/ 	.byte	0x00, 0xf0, 0x11, 0x00


	//----- nvinfo : EIATTR_KPARAM_INFO
	.align		4
.L_38:
        /*00b8*/ 	.byte	0x04, 0x17
        /*00ba*/ 	.short	(.L_40 - .L_39)
.L_39:
        /*00bc*/ 	.word	0x00000000
        /*00c0*/ 	.short	0x0002
        /*00c2*/ 	.short	0x0010
        /*00c4*/ 	.byte	0x00, 0xf4, 0x21, 0x00


	//----- nvinfo : EIATTR_KPARAM_INFO
	.align		4
.L_40:
        /*00c8*/ 	.byte	0x04, 0x17
        /*00ca*/ 	.short	(.L_42 - .L_41)
.L_41:
        /*00cc*/ 	.word	0x00000000
        /*00d0*/ 	.short	0x0001
        /*00d2*/ 	.short	0x0008
        /*00d4*/ 	.byte	0x00, 0xf4, 0x21, 0x00


	//----- nvinfo : EIATTR_KPARAM_INFO
	.align		4
.L_42:
        /*00d8*/ 	.byte	0x04, 0x17
        /*00da*/ 	.short	(.L_44 - .L_43)
.L_43:
        /*00dc*/ 	.word	0x00000000
        /*00e0*/ 	.short	0x0000
        /*00e2*/ 	.short	0x0000
        /*00e4*/ 	.byte	0x00, 0xf4, 0x21, 0x00


	//----- nvinfo : EIATTR_AT_ENTRY_FRAGMENTS
	.align		4
.L_44:
        /*00e8*/ 	.byte	0x04, 0x4f
        /*00ea*/ 	.short	(.L_46 - .L_45)


	//   ....[0]....
.L_45:
        /*00ec*/ 	.word	0x00000004


	//----- nvinfo : EIATTR_RESERVED_SMEM_USED
	.align		4
.L_46:
        /*00f0*/ 	.byte	0x01, 0x41
	.zero		2


	//----- nvinfo : EIATTR_SPARSE_MMA_MASK
	.align		4
        /*00f4*/ 	.byte	0x03, 0x50
        /*00f6*/ 	.short	0x0000


	//----- nvinfo : EIATTR_TCGEN05_1CTA_USED
	.align		4
        /*00f8*/ 	.byte	0x01, 0x51
	.zero		2


	//----- nvinfo : EIATTR_MAXREG_COUNT
	.align		4
        /*00fc*/ 	.byte	0x03, 0x1b
        /*00fe*/ 	.short	0x00ff


	//----- nvinfo : EIATTR_NUM_BARRIERS
	.align		4
        /*0100*/ 	.byte	0x02, 0x4c
        /*0102*/ 	.byte	0x01
	.zero		1


	//----- nvinfo : EIATTR_INT_WARP_WIDE_INSTR_OFFSETS
	.align		4
        /*0104*/ 	.byte	0x04, 0x31
        /*0106*/ 	.short	(.L_48 - .L_47)


	//   ....[0]....
.L_47:
        /*0108*/ 	.word	0x00002080


	//   ....[1]....
        /*010c*/ 	.word	0x000020b0


	//   ....[2]....
        /*0110*/ 	.word	0x000021c0


	//   ....[3]....
        /*0114*/ 	.word	0x00008e40


	//   ....[4]....
        /*0118*/ 	.word	0x00008e90


	//----- nvinfo : EIATTR_COOP_GROUP_MASK_REGIDS
	.align		4
.L_48:
        /*011c*/ 	.byte	0x04, 0x29
        /*011e*/ 	.short	(.L_50 - .L_49)


	//   ....[0]....
.L_49:
        /*0120*/ 	.word	0xffffffff


	//   ....[1]....
        /*0124*/ 	.word	0xffffffff


	//   ....[2]....
        /*0128*/ 	.word	0xffffffff


	//   ....[3]....
        /*012c*/ 	.word	0xffffffff


	//----- nvinfo : EIATTR_COOP_GROUP_INSTR_OFFSETS
	.align		4
.L_50:
        /*0130*/ 	.byte	0x04, 0x28
        /*0132*/ 	.short	(.L_52 - .L_51)


	//   ....[0]....
.L_51:
        /*0134*/ 	.word	0x00000050


	//   ....[1]....
        /*0138*/ 	.word	0x00000310


	//   ....[2]....
        /*013c*/ 	.word	0x00008cd0


	//   ....[3]....
        /*0140*/ 	.word	0x00008f40


	//----- nvinfo : EIATTR_VRC_CTA_INIT_COUNT
	.align		4
.L_52:
        /*0144*/ 	.byte	0x02, 0x4a
        /*0146*/ 	.byte	0x80
	.zero		1


	//----- nvinfo : EIATTR_MBARRIER_INSTR_OFFSETS
	.align		4
        /*0148*/ 	.byte	0x04, 0x39
        /*014a*/ 	.short	(.L_54 - .L_53)


	//   ....[0]....
.L_53:
        /*014c*/ 	.word	0x00002270
        /*0150*/ 	.word	0x000000ff
        /*0154*/ 	.word	0x00000000
        /*0158*/ 	.short	0x0100
        /*015a*/ 	.byte	0x0c
	.zero		1


	//   ....[1]....
        /*015c*/ 	.word	0x00002290
        /*0160*/ 	.word	0x000000ff
        /*0164*/ 	.word	0x0001c008
        /*0168*/ 	.short	0x0100
        /*016a*/ 	.byte	0x0a
	.zero		1


	//   ....[2]....
        /*016c*/ 	.word	0x00006ec0
        /*0170*/ 	.word	0x000000ff
        /*0174*/ 	.word	0x00000000
        /*0178*/ 	.short	0x010a
        /*017a*/ 	.byte	0x0d
	.zero		1


	//   ....[3]....
        /*017c*/ 	.word	0x00007ba0
        /*0180*/ 	.word	0x000000ff
        /*0184*/ 	.word	0x00000000
        /*0188*/ 	.short	0x010a
        /*018a*/ 	.byte	0x0c
	.zero		1


	//   ....[4]....
        /*018c*/ 	.word	0x00007c90
        /*0190*/ 	.word	0x000000ff
        /*0194*/ 	.word	0x0001c000
        /*0198*/ 	.short	0x0108
        /*019a*/ 	.byte	0x0a
	.zero		1


	//   ....[5]....
        /*019c*/ 	.word	0x00007cd0
        /*01a0*/ 	.word	0x000000ff
        /*01a4*/ 	.word	0x0001c008
        /*01a8*/ 	.short	0x0108
        /*01aa*/ 	.byte	0x0a
	.zero		1


	//   ....[6]....
        /*01ac*/ 	.word	0x00008f60
        /*01b0*/ 	.word	0x000000ff
        /*01b4*/ 	.word	0x00000000
        /*01b8*/ 	.short	0x010a
        /*01ba*/ 	.byte	0x0d
	.zero		1


	//   ....[7]....
        /*01bc*/ 	.word	0x00008f90
        /*01c0*/ 	.word	0x000000ff
        /*01c4*/ 	.word	0x00000000
        /*01c8*/ 	.short	0x010a
        /*01ca*/ 	.byte	0x0c
	.zero		1


	//----- nvinfo : EIATTR_NUM_MBARRIERS
	.align		4
.L_54:
        /*01cc*/ 	.byte	0x03, 0x38
        /*01ce*/ 	.short	0x0002


	//----- nvinfo : EIATTR_EXIT_INSTR_OFFSETS
	.align		4
        /*01d0*/ 	.byte	0x04, 0x1c
        /*01d2*/ 	.short	(.L_56 - .L_55)


	//   ....[0]....
.L_55:
        /*01d4*/ 	.word	0x00008f50


	//----- nvinfo : EIATTR_REQNTID
	.align		4
.L_56:
        /*01d8*/ 	.byte	0x04, 0x10
        /*01da*/ 	.short	(.L_58 - .L_57)
.L_57:
        /*01dc*/ 	.word	0x00000080
        /*01e0*/ 	.word	0x00000001
        /*01e4*/ 	.word	0x00000001


	//----- nvinfo : EIATTR_CRS_STACK_SIZE
	.align		4
.L_58:
        /*01e8*/ 	.byte	0x04, 0x1e
        /*01ea*/ 	.short	(.L_60 - .L_59)
.L_59:
        /*01ec*/ 	.word	0x00000000


	//----- nvinfo : EIATTR_CBANK_PARAM_SIZE
	.align		4
.L_60:
        /*01f0*/ 	.byte	0x03, 0x19
        /*01f2*/ 	.short	0x0050


	//----- nvinfo : EIATTR_PARAM_CBANK
	.align		4
        /*01f4*/ 	.byte	0x04, 0x0a
        /*01f6*/ 	.short	(.L_62 - .L_61)
	.align		4
.L_61:
        /*01f8*/ 	.word	index@(.nv.constant0.matmul_kernel)
        /*01fc*/ 	.short	0x0380
        /*01fe*/ 	.short	0x0050


	//----- nvinfo : EIATTR_SW_WAR
	.align		4
.L_62:
        /*0200*/ 	.byte	0x04, 0x36
        /*0202*/ 	.short	(.L_64 - .L_63)
.L_63:
        /*0204*/ 	.word	0x00000008
.L_64:


//--------------------- .nv.compat                --------------------------
	.section	.nv.compat,"",@"SHT_CUDA_COMPAT_INFO"
	.align	4
        /*0000*/ 	.byte	0x02, 0x02, 0x02, 0x00, 0x02, 0x05, 0x05, 0x00, 0x02, 0x03, 0x00, 0x00, 0x02, 0x06, 0x01, 0x00


//--------------------- .nv.callgraph             --------------------------
	.section	.nv.callgraph,"",@"SHT_CUDA_CALLGRAPH"
	.align	4
	.sectionentsize	8
	.align		4
        /*0000*/ 	.word	0x00000000
	.align		4
        /*0004*/ 	.word	0xffffffff
	.align		4
        /*0008*/ 	.word	0x00000000
	.align		4
        /*000c*/ 	.word	0xfffffffe
	.align		4
        /*0010*/ 	.word	0x00000000
	.align		4
        /*0014*/ 	.word	0xfffffffd
	.align		4
        /*0018*/ 	.word	0x00000000
	.align		4
        /*001c*/ 	.word	0xfffffffc


//--------------------- .text.matmul_kernel       --------------------------
	.section	.text.matmul_kernel,"ax",@progbits
	.align	128
        .global         matmul_kernel
        .type           matmul_kernel,@function
        .size           matmul_kernel,(.L_x_20 - matmul_kernel)
        .other          matmul_kernel,@"STO_CUDA_ENTRY STV_DEFAULT"
matmul_kernel:
.text.matmul_kernel:
[----:B------:R-:W1:Y:S01]  /*0000*/  LDC R1, c[0x0][0x37c] ;  /* 0x0000df00ff017b82 */ /* 0x000e620000000800 */
[----:B------:R-:W2:Y:S02]  /*0010*/  S2R R37, SR_TID.X ;  /* 0x0000000000257919 */ /* 0x000ea40000002100 */
[----:B--2---:R-:W-:-:S13]  /*0020*/  ISETP.GE.U32.AND P1, PT, R37, 0x20, PT ;  /* 0x000000202500780c */ /* 0x004fda0003f26070 */
[----:B------:R-:W-:Y:S05]  /*0030*/  @P1 BRA `(.L_x_0) ;  /* 0x0000000000b81947 */ /* 0x000fea0003800000 */
[----:B------:R-:W2:Y:S01]  /*0040*/  S2UR UR6, SR_CgaCtaId ;  /* 0x00000000000679c3 */ /* 0x000ea20000008800 */
[----:B------:R-:W-:Y:S01]  /*0050*/  NOP ;  /* 0x0000000000007918 */ /* 0x000fe20000000000 */
[----:B------:R-:W-:Y:S02]  /*0060*/  UMOV UR4, 0x40 ;  /* 0x0000004000047882 */ /* 0x000fe40000000000 */
[----:B--2---:R-:W-:-:S09]  /*0070*/  ULEA UR4, UR6, UR4, 0x18 ;  /* 0x0000000406047291 */ /* 0x004fd2000f8ec0ff */
[----:B------:R-:W2:Y:S01]  /*0080*/  LDS.U8 R0, [UR4] ;  /* 0x00000004ff007984 */ /* 0x000ea20008000000 */
[----:B------:R-:W-:Y:S02]  /*0090*/  UMOV UR4, 0x400 ;  /* 0x0000040000047882 */ /* 0x000fe40000000000 */
[----:B------:R-:W-:Y:S01]  /*00a0*/  ULEA UR4, UR6, UR4, 0x18 ;  /* 0x0000000406047291 */ /* 0x000fe2000f8ec0ff */
[----:B--2---:R-:W-:-:S13]  /*00b0*/  ISETP.NE.AND P0, PT, R0, RZ, PT ;  /* 0x000000ff0000720c */ /* 0x004fda0003f05270 */
[----:B------:R-:W-:Y:S05]  /*00c0*/  @P0 BRA `(.L_x_1) ;  /* 0x00000000007c0947 */ /* 0x000fea0003800000 */
[----:B------:R-:W-:-:S13]  /*00d0*/  ELECT P0, URZ, PT ;  /* 0x0000000000ff782f */ /* 0x000fda0003800000 */
[----:B------:R-:W-:Y:S05]  /*00e0*/  @!P0 BRA `(.L_x_2) ;  /* 0x0000000000848947 */ /* 0x000fea0003800000 */
[----:B------:R-:W-:Y:S01]  /*00f0*/  UMOV UR5, 0x2 ;  /* 0x0000000200057882 */ /* 0x000fe20000000000 */
[----:B------:R-:W-:Y:S02]  /*0100*/  IMAD.MOV.U32 R4, RZ, RZ, 0x1 ;  /* 0x00000001ff047424 */ /* 0x000fe400078e00ff */
[----:B------:R-:W-:Y:S02]  /*0110*/  IMAD.MOV.U32 R5, RZ, RZ, 0x3 ;  /* 0x00000003ff057424 */ /* 0x000fe400078e00ff */
[----:B------:R-:W-:Y:S04]  /*0120*/  DEPBAR.LE SB2, 0x36 ;  /* 0x0000ad800000791a */ /* 0x000fe80000000000 */
[----:B------:R-:W2:Y:S02]  /*0130*/  UTCATOMSWS.FIND_AND_SET.ALIGN UP0, UR5, UR5 ;  /* 0x00000005000575e3 */ /* 0x000ea40008000800 */
[----:B--2---:R-:W-:-:S04]  /*0140*/  PLOP3.LUT P0, PT, PT, PT, UP0, 0x80, 0x8 ;  /* 0x000000000008781c */ /* 0x004fc80003f0f008 */
[----:B------:R-:W-:-:S04]  /*0150*/  SEL R0, RZ, 0xffffffff, !P0 ;  /* 0xffffffffff007807 */ /* 0x000fc80004000000 */
[----:B------:R-:W-:Y:S01]  /*0160*/  ISETP.NE.AND P0, PT, R0, RZ, PT ;  /* 0x000000ff0000720c */ /* 0x000fe20003f05270 */
[----:B------:R-:W-:-:S12]  /*0170*/  IMAD.U32 R0, RZ, RZ, UR5 ;  /* 0x00000005ff007e24 */ /* 0x000fd8000f8e00ff */
[----:B------:R-:W-:Y:S05]  /*0180*/  @P0 BRA `(.L_x_3) ;  /* 0x0000000000240947 */ /* 0x000fea0003800000 */
.L_x_4:
[----:B------:R-:W-:Y:S05]  /*0190*/  NANOSLEEP 0x64 ;  /* 0x000000640000795d */ /* 0x000fea0003800000 */
[----:B------:R-:W-:-:S05]  /*01a0*/  UMOV UR5, 0x2 ;  /* 0x0000000200057882 */ /* 0x000fca0000000000 */
[----:B------:R-:W-:Y:S04]  /*01b0*/  DEPBAR.LE SB2, 0x36 ;  /* 0x0000ad800000791a */ /* 0x000fe80000000000 */
[----:B------:R-:W2:Y:S02]  /*01c0*/  UTCATOMSWS.FIND_AND_SET.ALIGN UP0, UR5, UR5 ;  /* 0x00000005000575e3 */ /* 0x000ea40008000800 */
[----:B--2---:R-:W-:-:S04]  /*01d0*/  PLOP3.LUT P0, PT, PT, PT, UP0, 0x80, 0x8 ;  /* 0x000000000008781c */ /* 0x004fc80003f0f008 */
[----:B------:R-:W-:-:S04]  /*01e0*/  SEL R0, RZ, 0xffffffff, !P0 ;  /* 0xffffffffff007807 */ /* 0x000fc80004000000 */
[----:B------:R-:W-:Y:S01]  /*01f0*/  ISETP.NE.AND P0, PT, R0, RZ, PT ;  /* 0x000000ff0000720c */ /* 0x000fe20003f05270 */
[----:B------:R-:W-:-:S12]  /*0200*/  IMAD.U32 R0, RZ, RZ, UR5 ;  /* 0x00000005ff007e24 */ /* 0x000fd8000f8e00ff */
[----:B------:R-:W-:Y:S05]  /*0210*/  @!P0 BRA `(.L_x_4) ;  /* 0xfffffffc00dc8947 */ /* 0x000fea000383ffff */
.L_x_3:
[C---:B------:R-:W-:Y:S01]  /*0220*/  VIADD R3, R0.reuse, 0x10 ;  /* 0x0000001000037836 */ /* 0x040fe20000000000 */
[----:B------:R-:W-:Y:S01]  /*0230*/  UMOV UR5, 0x50 ;  /* 0x0000005000057882 */ /* 0x000fe20000000000 */
[----:B------:R-:W-:Y:S01]  /*0240*/  SHF.L.U32 R2, R5, R0, RZ ;  /* 0x0000000005027219 */ /* 0x000fe200000006ff */
[----:B------:R-:W-:Y:S01]  /*0250*/  ULEA UR5, UR6, UR5, 0x18 ;  /* 0x0000000506057291 */ /* 0x000fe2000f8ec0ff */
[----:B------:R-:W-:Y:S01]  /*0260*/  IMAD.SHL.U32 R0, R0, 0x20, RZ ;  /* 0x0000002000007824 */ /* 0x000fe200078e00ff */
[----:B------:R-:W-:-:S04]  /*0270*/  SHF.L.U32 R3, R4, R3, RZ ;  /* 0x0000000304037219 */ /* 0x000fc800000006ff */
[----:B------:R-:W-:-:S05]  /*0280*/  LOP3.LUT R2, R3, R2, RZ, 0xfc, !PT ;  /* 0x0000000203027212 */ /* 0x000fca00078efcff */
[----:B------:R2:W-:Y:S04]  /*0290*/  ATOMS.OR RZ, [UR5], R2 ;  /* 0x00000002ffff798c */ /* 0x0005e8000b000005 */
[----:B------:R2:W-:Y:S01]  /*02a0*/  STS [UR4], R0 ;  /* 0x00000000ff007988 */ /* 0x0005e20008000804 */
[----:B------:R-:W-:Y:S05]  /*02b0*/  BRA `(.L_x_2) ;  /* 0x0000000000107947 */ /* 0x000fea0003800000 */
.L_x_1:
[----:B------:R-:W-:Y:S01]  /*02c0*/  IMAD.MOV.U32 R0, RZ, RZ, -0x1 ;  /* 0xffffffffff007424 */ /* 0x000fe200078e00ff */
[----:B------:R-:W-:-:S04]  /*02d0*/  MOV R2, 0x300 ;  /* 0x0000030000027802 */ /* 0x000fc80000000f00 */
[----:B------:R2:W-:Y:S03]  /*02e0*/  STS [UR4], R0 ;  /* 0x00000000ff007988 */ /* 0x0005e60008000804 */
[----:B-12---:R-:W-:Y:S05]  /*02f0*/  CALL.REL.NOINC `($__internal_1_$__cuda_sm10x_tcgen05_guardrail_trap_phase_invalid_during_alloc) ;  /* 0x0000008c003c7944 */ /* 0x006fea0003c00000 */
.L_x_2:
[----:B------:R-:W-:Y:S05]  /*0300*/  WARPSYNC.ALL ;  /* 0x0000000000007948 */ /* 0x000fea0003800000 */
[----:B------:R-:W-:Y:S01]  /*0310*/  NOP ;  /* 0x0000000000007918 */ /* 0x000fe20000000000 */
.L_x_0:
[----:B------:R-:W3:Y:S01]  /*0320*/  LDC.64 R22, c[0x0][0x398] ;  /* 0x0000e600ff167b82 */ /* 0x000ee20000000a00 */
[----:B------:R-:W4:Y:S01]  /*0330*/  S2R R5, SR_CTAID.X ;  /* 0x0000000000057919 */ /* 0x000f220000002500 */
[----:B------:R-:W-:Y:S01]  /*0340*/  UMOV UR10, 0x400 ;  /* 0x00000400000a7882 */ /* 0x000fe20000000000 */
[----:B------:R-:W5:Y:S01]  /*0350*/  LDCU.128 UR12, c[0x0][0x380] ;  /* 0x00007000ff0c77ac */ /* 0x000f620008000c00 */
[----:B------:R-:W-:Y:S01]  /*0360*/  LOP3.LUT R71, R37, 0x40, RZ, 0xc0, !PT ;  /* 0x0000004025477812 */ /* 0x000fe200078ec0ff */
[----:B------:R-:W2:Y:S03]  /*0370*/  LDCU UR4, c[0x0][0x3a4] ;  /* 0x00007480ff0477ac */ /* 0x000ea60008000800 */
[----:B------:R-:W1:Y:S01]  /*0380*/  S2UR UR5, SR_CgaCtaId ;  /* 0x00000000000579c3 */ /* 0x000e620000008800 */
[----:B------:R-:W1:Y:S01]  /*0390*/  LDCU UR6, c[0x0][0x3b0] ;  /* 0x00007600ff0677ac */ /* 0x000e620008000800 */
[----:B------:R-:W1:Y:S06]  /*03a0*/  LDCU.64 UR20, c[0x0][0x358] ;  /* 0x00006b00ff1477ac */ /* 0x000e6c0008000a00 */
[----:B------:R-:W2:Y:S01]  /*03b0*/  LDC.64 R78, c[0x0][0x3a8] ;  /* 0x0000ea00ff4e7b82 */ /* 0x000ea20000000a00 */
[----:B------:R-:W-:Y:S01]  /*03c0*/  UMOV UR7, 0x1 ;  /* 0x0000000100077882 */ /* 0x000fe20000000000 */
[----:B--23--:R-:W-:-:S05]  /*03d0*/  VIADD R0, R23, 0x3f ;  /* 0x0000003f17007836 */ /* 0x00cfca0000000000 */
[----:B------:R-:W-:Y:S01]  /*03e0*/  SHF.R.S32.HI R3, RZ, 0x1f, R0 ;  /* 0x0000001fff037819 */ /* 0x000fe20000011400 */
[----:B-1----:R-:W-:-:S03]  /*03f0*/  ULEA UR10, UR5, UR10, 0x18 ;  /* 0x0000000a050a7291 */ /* 0x002fc6000f8ec0ff */
[----:B------:R-:W-:Y:S02]  /*0400*/  LEA.HI R3, R3, R0, RZ, 0x6 ;  /* 0x0000000003037211 */ /* 0x000fe400078f30ff */
[----:B----4-:R-:W-:Y:S02]  /*0410*/  IABS R8, R5 ;  /* 0x0000000500087213 */ /* 0x010fe40000000000 */
[----:B------:R-:W-:-:S05]  /*0420*/  SHF.R.S32.HI R3, RZ, 0x6, R3 ;  /* 0x00000006ff037819 */ /* 0x000fca0000011403 */
[----:B------:R-:W-:-:S05]  /*0430*/  IMAD.SHL.U32 R4, R3, 0x8, RZ ;  /* 0x0000000803047824 */ /* 0x000fca00078e00ff */
[-C--:B------:R-:W-:Y:S02]  /*0440*/  IABS R7, R4.reuse ;  /* 0x0000000400077213 */ /* 0x080fe40000000000 */
[----:B------:R-:W-:Y:S02]  /*0450*/  IABS R10, R4 ;  /* 0x00000004000a7213 */ /* 0x000fe40000000000 */
[----:B------:R-:W1:Y:S08]  /*0460*/  I2F.RP R0, R7 ;  /* 0x0000000700007306 */ /* 0x000e700000209400 */
[----:B-1----:R-:W1:Y:S02]  /*0470*/  MUFU.RCP R0, R0 ;  /* 0x0000000000007308 */ /* 0x002e640000001000 */
[----:B-1----:R-:W-:-:S02]  /*0480*/  VIADD R2, R0, 0xffffffe ;  /* 0x0ffffffe00027836 */ /* 0x002fc40000000000 */
[----:B------:R-:W-:Y:S01]  /*0490*/  IMAD.MOV R0, RZ, RZ, -R10 ;  /* 0x000000ffff007224 */ /* 0x000fe200078e0a0a */
[----:B------:R-:W-:-:S03]  /*04a0*/  IABS R10, R22 ;  /* 0x00000016000a7213 */ /* 0x000fc60000000000 */
[----:B------:R1:W2:Y:S02]  /*04b0*/  F2I.FTZ.U32.TRUNC.NTZ R3, R2 ;  /* 0x0000000200037305 */ /* 0x0002a4000021f000 */
[----:B-1----:R-:W-:Y:S02]  /*04c0*/  IMAD.MOV.U32 R2, RZ, RZ, RZ ;  /* 0x000000ffff027224 */ /* 0x002fe400078e00ff */
[----:B--2---:R-:W-:-:S04]  /*04d0*/  IMAD.MOV R6, RZ, RZ, -R3 ;  /* 0x000000ffff067224 */ /* 0x004fc800078e0a03 */
[----:B------:R-:W-:Y:S02]  /*04e0*/  IMAD R9, R6, R7, RZ ;  /* 0x0000000706097224 */ /* 0x000fe400078e02ff */
[----:B------:R-:W-:Y:S02]  /*04f0*/  IMAD.MOV.U32 R6, RZ, RZ, R8 ;  /* 0x000000ffff067224 */ /* 0x000fe400078e0008 */
[----:B------:R-:W-:-:S06]  /*0500*/  IMAD.HI.U32 R3, R3, R9, R2 ;  /* 0x0000000903037227 */ /* 0x000fcc00078e0002 */
[----:B------:R-:W-:-:S04]  /*0510*/  IMAD.HI.U32 R3, R3, R6, RZ ;  /* 0x0000000603037227 */ /* 0x000fc800078e00ff */
[----:B------:R-:W-:Y:S01]  /*0520*/  IMAD R0, R3, R0, R6 ;  /* 0x0000000003007224 */ /* 0x000fe200078e0206 */
[----:B------:R-:W-:Y:S04]  /*0530*/  BAR.SYNC.DEFER_BLOCKING 0x0 ;  /* 0x0000000000007b1d */ /* 0x000fe80000010000 */
[----:B------:R-:W-:-:S13]  /*0540*/  ISETP.GT.U32.AND P2, PT, R7, R0, PT ;  /* 0x000000000700720c */ /* 0x000fda0003f44070 */
[----:B------:R-:W-:Y:S02]  /*0550*/  @!P2 IMAD.IADD R0, R0, 0x1, -R7 ;  /* 0x000000010000a824 */ /* 0x000fe400078e0a07 */
[----:B------:R-:W-:Y:S01]  /*0560*/  @!P2 VIADD R3, R3, 0x1 ;  /* 0x000000010303a836 */ /* 0x000fe20000000000 */
[----:B------:R-:W-:Y:S02]  /*0570*/  ISETP.NE.AND P2, PT, R4, RZ, PT ;  /* 0x000000ff0400720c */ /* 0x000fe40003f45270 */
[----:B------:R-:W-:Y:S02]  /*0580*/  ISETP.GE.U32.AND P0, PT, R0, R7, PT ;  /* 0x000000070000720c */ /* 0x000fe40003f06070 */
[----:B------:R-:W-:-:S04]  /*0590*/  LOP3.LUT R0, R5, R4, RZ, 0x3c, !PT ;  /* 0x0000000405007212 */ /* 0x000fc800078e3cff */
[----:B------:R-:W-:Y:S01]  /*05a0*/  ISETP.GE.AND P3, PT, R0, RZ, PT ;  /* 0x000000ff0000720c */ /* 0x000fe20003f66270 */
[----:B------:R-:W-:-:S06]  /*05b0*/  VIADD R0, R22, 0x3f ;  /* 0x0000003f16007836 */ /* 0x000fcc0000000000 */
[----:B------:R-:W-:-:S04]  /*05c0*/  @P0 VIADD R3, R3, 0x1 ;  /* 0x0000000103030836 */ /* 0x000fc80000000000 */
[----:B------:R-:W-:Y:S01]  /*05d0*/  IMAD.MOV.U32 R2, RZ, RZ, R3 ;  /* 0x000000ffff027224 */ /* 0x000fe200078e0003 */
[----:B------:R-:W-:-:S03]  /*05e0*/  SHF.R.S32.HI R3, RZ, 0x1f, R0 ;  /* 0x0000001fff037819 */ /* 0x000fc60000011400 */
[----:B------:R-:W-:Y:S01]  /*05f0*/  @!P3 IMAD.MOV R2, RZ, RZ, -R2 ;  /* 0x000000ffff02b224 */ /* 0x000fe200078e0a02 */
[----:B------:R-:W-:Y:S02]  /*0600*/  @!P2 LOP3.LUT R2, RZ, R4, RZ, 0x33, !PT ;  /* 0x00000004ff02a212 */ /* 0x000fe400078e33ff */
[----:B------:R-:W-:-:S03]  /*0610*/  LEA.HI R3, R3, R0, RZ, 0x6 ;  /* 0x0000000003037211 */ /* 0x000fc600078f30ff */
[----:B------:R-:W-:Y:S02]  /*0620*/  IMAD.SHL.U32 R7, R2, 0x8, RZ ;  /* 0x0000000802077824 */ /* 0x000fe400078e00ff */
[----:B------:R-:W-:-:S03]  /*0630*/  IMAD.MOV R2, RZ, RZ, -R2 ;  /* 0x000000ffff027224 */ /* 0x000fc600078e0a02 */
[----:B------:R-:W-:Y:S01]  /*0640*/  LEA.HI.SX32 R3, R3, -R7, 0x1a ;  /* 0x8000000703037211 */ /* 0x000fe200078fd2ff */
[----:B------:R-:W-:Y:S02]  /*0650*/  IMAD R12, R4, R2, R5 ;  /* 0x00000002040c7224 */ /* 0x000fe400078e0205 */
[----:B------:R-:W-:Y:S01]  /*0660*/  IMAD.MOV.U32 R2, RZ, RZ, RZ ;  /* 0x000000ffff027224 */ /* 0x000fe200078e00ff */
[----:B------:R-:W-:Y:S02]  /*0670*/  VIMNMX R9, PT, PT, R3, 0x8, PT ;  /* 0x0000000803097848 */ /* 0x000fe40003fe0100 */
[----:B------:R-:W-:Y:S02]  /*0680*/  IABS R4, R12 ;  /* 0x0000000c00047213 */ /* 0x000fe40000000000 */
[-C--:B------:R-:W-:Y:S02]  /*0690*/  IABS R8, R9.reuse ;  /* 0x0000000900087213 */ /* 0x080fe40000000000 */
[----:B------:R-:W-:-:S02]  /*06a0*/  IABS R6, R9 ;  /* 0x0000000900067213 */ /* 0x000fc40000000000 */
[----:B------:R-:W1:Y:S08]  /*06b0*/  I2F.RP R0, R8 ;  /* 0x0000000800007306 */ /* 0x000e700000209400 */
[----:B-1----:R-:W1:Y:S02]  /*06c0*/  MUFU.RCP R0, R0 ;  /* 0x0000000000007308 */ /* 0x002e640000001000 */
[----:B-1----:R-:W-:-:S02]  /*06d0*/  VIADD R3, R0, 0xffffffe ;  /* 0x0ffffffe00037836 */ /* 0x002fc40000000000 */
[----:B------:R-:W-:-:S04]  /*06e0*/  IMAD.MOV R0, RZ, RZ, -R6 ;  /* 0x000000ffff007224 */ /* 0x000fc800078e0a06 */
[----:B------:R-:W1:Y:S02]  /*06f0*/  F2I.FTZ.U32.TRUNC.NTZ R3, R3 ;  /* 0x0000000300037305 */ /* 0x000e64000021f000 */
[----:B-1----:R-:W-:-:S04]  /*0700*/  IMAD.MOV R11, RZ, RZ, -R3 ;  /* 0x000000ffff0b7224 */ /* 0x002fc800078e0a03 */
[----:B------:R-:W-:Y:S02]  /*0710*/  IMAD R5, R11, R8, RZ ;  /* 0x000000080b057224 */ /* 0x000fe400078e02ff */
[----:B------:R-:W1:Y:S02]  /*0720*/  LDS R11, [UR10] ;  /* 0x0000000aff0b7984 */ /* 0x000e640008000800 */
[----:B------:R-:W-:-:S04]  /*0730*/  IMAD.HI.U32 R2, R3, R5, R2 ;  /* 0x0000000503027227 */ /* 0x000fc800078e0002 */
[----:B------:R-:W-:Y:S02]  /*0740*/  IMAD.MOV.U32 R3, RZ, RZ, R4 ;  /* 0x000000ffff037224 */ /* 0x000fe400078e0004 */
[----:B------:R-:W2:Y:S02]  /*0750*/  I2F.RP R4, R10 ;  /* 0x0000000a00047306 */ /* 0x000ea40000209400 */
[----:B------:R-:W-:-:S04]  /*0760*/  IMAD.HI.U32 R2, R2, R3, RZ ;  /* 0x0000000302027227 */ /* 0x000fc800078e00ff */
[----:B------:R-:W-:Y:S01]  /*0770*/  IMAD R3, R2, R0, R3 ;  /* 0x0000000002037224 */ /* 0x000fe200078e0203 */
[----:B------:R-:W-:Y:S01]  /*0780*/  IABS R0, R23 ;  /* 0x0000001700007213 */ /* 0x000fe20000000000 */
[----:B------:R-:W-:Y:S03]  /*0790*/  BAR.SYNC.DEFER_BLOCKING 0x0 ;  /* 0x0000000000007b1d */ /* 0x000fe60000010000 */
[----:B------:R-:W-:-:S03]  /*07a0*/  ISETP.GT.U32.AND P2, PT, R8, R3, PT ;  /* 0x000000030800720c */ /* 0x000fc60003f44070 */
[----:B------:R-:W3:Y:S08]  /*07b0*/  I2F.RP R6, R0 ;  /* 0x0000000000067306 */ /* 0x000ef00000209400 */
[----:B--2---:R-:W2:Y:S02]  /*07c0*/  MUFU.RCP R4, R4 ;  /* 0x0000000400047308 */ /* 0x004ea40000001000 */
[----:B------:R-:W-:-:S02]  /*07d0*/  @!P2 IMAD.IADD R3, R3, 0x1, -R8 ;  /* 0x000000010303a824 */ /* 0x000fc400078e0a08 */
[----:B------:R-:W-:Y:S01]  /*07e0*/  @!P2 VIADD R2, R2, 0x1 ;  /* 0x000000010202a836 */ /* 0x000fe20000000000 */
[----:B------:R-:W-:Y:S02]  /*07f0*/  ISETP.NE.AND P2, PT, R9, RZ, PT ;  /* 0x000000ff0900720c */ /* 0x000fe40003f45270 */
[----:B------:R-:W-:Y:S01]  /*0800*/  ISETP.GE.U32.AND P0, PT, R3, R8, PT ;  /* 0x000000080300720c */ /* 0x000fe20003f06070 */
[----:B---3--:R-:W3:Y:S01]  /*0810*/  MUFU.RCP R6, R6 ;  /* 0x0000000600067308 */ /* 0x008ee20000001000 */
[----:B------:R-:W-:Y:S02]  /*0820*/  LOP3.LUT R3, R12, R9, RZ, 0x3c, !PT ;  /* 0x000000090c037212 */ /* 0x000fe400078e3cff */
[----:B-1----:R-:W-:Y:S02]  /*0830*/  R2UR UR22, R11 ;  /* 0x000000000b1672ca */ /* 0x002fe400000e0000 */
[----:B------:R-:W-:Y:S01]  /*0840*/  ISETP.GE.AND P3, PT, R3, RZ, PT ;  /* 0x000000ff0300720c */ /* 0x000fe20003f66270 */
[----:B--2---:R-:W-:Y:S01]  /*0850*/  VIADD R3, R4, 0xffffffe ;  /* 0x0ffffffe04037836 */ /* 0x004fe20000000000 */
[----:B------:R-:W-:-:S05]  /*0860*/  SHF.R.U32.HI R4, RZ, 0x5, R37 ;  /* 0x00000005ff047819 */ /* 0x000fca0000011625 */
[----:B------:R-:W-:Y:S01]  /*0870*/  @P0 VIADD R2, R2, 0x1 ;  /* 0x0000000102020836 */ /* 0x000fe20000000000 */
[----:B------:R-:W-:Y:S01]  /*0880*/  R2UR UR8, R4 ;  /* 0x00000000040872ca */ /* 0x000fe200000e0000 */
[----:B------:R-:W1:Y:S02]  /*0890*/  F2I.FTZ.U32.TRUNC.NTZ R3, R3 ;  /* 0x0000000300037305 */ /* 0x000e64000021f000 */
[----:B------:R-:W-:Y:S02]  /*08a0*/  IMAD.MOV.U32 R36, RZ, RZ, R2 ;  /* 0x000000ffff247224 */ /* 0x000fe400078e0002 */
[----:B---3--:R-:W-:Y:S02]  /*08b0*/  VIADD R5, R6, 0xffffffe ;  /* 0x0ffffffe06057836 */ /* 0x008fe40000000000 */
[----:B------:R-:W-:Y:S01]  /*08c0*/  @!P3 IMAD.MOV R36, RZ, RZ, -R36 ;  /* 0x000000ffff24b224 */ /* 0x000fe200078e0a24 */
[----:B------:R-:W-:Y:S02]  /*08d0*/  @!P2 LOP3.LUT R36, RZ, R9, RZ, 0x33, !PT ;  /* 0x00000009ff24a212 */ /* 0x000fe400078e33ff */
[----:B------:R-:W-:Y:S01]  /*08e0*/  ISETP.NE.AND P2, PT, R22, RZ, PT ;  /* 0x000000ff1600720c */ /* 0x000fe20003f45270 */
[----:B------:R-:W2:Y:S02]  /*08f0*/  F2I.FTZ.U32.TRUNC.NTZ R5, R5 ;  /* 0x0000000500057305 */ /* 0x000ea4000021f000 */
[----:B------:R-:W-:-:S02]  /*0900*/  IMAD.MOV R2, RZ, RZ, -R36 ;  /* 0x000000ffff027224 */ /* 0x000fc400078e0a24 */
[----:B------:R-:W-:Y:S02]  /*0910*/  IMAD.SHL.U32 R36, R36, 0x40, RZ ;  /* 0x0000004024247824 */ /* 0x000fe400078e00ff */
[----:B------:R-:W-:Y:S01]  /*0920*/  IMAD R2, R9, R2, R12 ;  /* 0x0000000209027224 */ /* 0x000fe200078e020c */
[----:B------:R-:W-:Y:S01]  /*0930*/  SHF.R.U32.HI R9, RZ, 0x5, R37 ;  /* 0x00000005ff097819 */ /* 0x000fe20000011625 */
[----:B-1----:R-:W-:Y:S02]  /*0940*/  IMAD.MOV R11, RZ, RZ, -R3 ;  /* 0x000000ffff0b7224 */ /* 0x002fe400078e0a03 */
[----:B------:R-:W-:Y:S01]  /*0950*/  IMAD.IADD R4, R7, 0x1, R2 ;  /* 0x0000000107047824 */ /* 0x000fe200078e0202 */
[C---:B------:R-:W-:Y:S01]  /*0960*/  LOP3.LUT R7, R37.reuse, 0x3f, RZ, 0xc0, !PT ;  /* 0x0000003f25077812 */ /* 0x040fe200078ec0ff */
[----:B------:R-:W-:Y:S01]  /*0970*/  IMAD.SHL.U32 R2, R37, 0x10, RZ ;  /* 0x0000001025027824 */ /* 0x000fe200078e00ff */
[----:B------:R-:W-:Y:S01]  /*0980*/  SGXT.U32 R9, R9, 0x2 ;  /* 0x000000020909781a */ /* 0x000fe20000000000 */
[----:B------:R-:W-:-:S02]  /*0990*/  IMAD R11, R11, R10, RZ ;  /* 0x0000000a0b0b7224 */ /* 0x000fc400078e02ff */
[----:B--2---:R-:W-:Y:S01]  /*09a0*/  IMAD.MOV R13, RZ, RZ, -R5 ;  /* 0x000000ffff0d7224 */ /* 0x004fe200078e0a05 */
[----:B------:R-:W-:Y:S01]  /*09b0*/  LOP3.LUT R14, R2, 0x70, RZ, 0xc0, !PT ;  /* 0x00000070020e7812 */ /* 0x000fe200078ec0ff */
[----:B------:R-:W-:Y:S01]  /*09c0*/  IMAD.MOV.U32 R2, RZ, RZ, RZ ;  /* 0x000000ffff027224 */ /* 0x000fe200078e00ff */
[----:B------:R-:W-:-:S03]  /*09d0*/  LOP3.LUT R9, R36, R9, RZ, 0xfc, !PT ;  /* 0x0000000924097212 */ /* 0x000fc600078efcff */
[----:B------:R-:W-:Y:S01]  /*09e0*/  IMAD.HI.U32 R3, R3, R11, R2 ;  /* 0x0000000b03037227 */ /* 0x000fe200078e0002 */
[----:B------:R-:W-:Y:S02]  /*09f0*/  IABS R8, R9 ;  /* 0x0000000900087213 */ /* 0x000fe40000000000 */
[C---:B------:R-:W-:Y:S01]  /*0a00*/  LOP3.LUT R16, R9.reuse, 0x8, RZ, 0xfc, !PT ;  /* 0x0000000809107812 */ /* 0x040fe200078efcff */
[----:B------:R-:W-:Y:S01]  /*0a10*/  IMAD R2, R4, 0x40, R7 ;  /* 0x0000004004027824 */ /* 0x000fe200078e0207 */
[----:B------:R-:W-:Y:S01]  /*0a20*/  LOP3.LUT R18, R9, 0xc, RZ, 0xfc, !PT ;  /* 0x0000000c09127812 */ /* 0x000fe200078efcff */
[----:B------:R-:W-:Y:S01]  /*0a30*/  IMAD R14, R7, 0x80, R14 ;  /* 0x00000080070e7824 */ /* 0x000fe200078e020e */
[----:B------:R-:W-:Y:S01]  /*0a40*/  LOP3.LUT R29, R9, 0x3c, RZ, 0xfc, !PT ;  /* 0x0000003c091d7812 */ /* 0x000fe200078efcff */
[----:B------:R-:W-:Y:S01]  /*0a50*/  IMAD R7, R13, R0, RZ ;  /* 0x000000000d077224 */ /* 0x000fe200078e02ff */
[----:B------:R-:W-:Y:S01]  /*0a60*/  IABS R6, R2 ;  /* 0x0000000200067213 */ /* 0x000fe20000000000 */
[----:B------:R-:W-:Y:S01]  /*0a70*/  IMAD.MOV.U32 R4, RZ, RZ, RZ ;  /* 0x000000ffff047224 */ /* 0x000fe200078e00ff */
[----:B------:R-:W-:-:S02]  /*0a80*/  IABS R13, R16 ;  /* 0x00000010000d7213 */ /* 0x000fc40000000000 */
[----:B------:R-:W-:Y:S01]  /*0a90*/  IABS R15, R18 ;  /* 0x00000012000f7213 */ /* 0x000fe20000000000 */
[----:B------:R-:W-:Y:S01]  /*0aa0*/  IMAD.HI.U32 R3, R3, R6, RZ ;  /* 0x0000000603037227 */ /* 0x000fe200078e00ff */
[----:B------:R-:W-:Y:S02]  /*0ab0*/  IABS R35, R29 ;  /* 0x0000001d00237213 */ /* 0x000fe40000000000 */
[C---:B------:R-:W-:Y:S01]  /*0ac0*/  LOP3.LUT R20, R9.reuse, 0x10, RZ, 0xfc, !PT ;  /* 0x0000001009147812 */ /* 0x040fe200078efcff */
[----:B------:R-:W-:Y:S01]  /*0ad0*/  IMAD.MOV R3, RZ, RZ, -R3 ;  /* 0x000000ffff037224 */ /* 0x000fe200078e0a03 */
[----:B------:R-:W-:Y:S01]  /*0ae0*/  LOP3.LUT R24, R9, 0x14, RZ, 0xfc, !PT ;  /* 0x0000001409187812 */ /* 0x000fe200078efcff */
[----:B------:R-:W-:Y:S01]  /*0af0*/  IMAD.HI.U32 R4, R5, R7, R4 ;  /* 0x0000000705047227 */ /* 0x000fe200078e0004 */
[----:B------:R-:W-:Y:S02]  /*0b00*/  IABS R17, R20 ;  /* 0x0000001400117213 */ /* 0x000fe40000000000 */
[C---:B------:R-:W-:Y:S01]  /*0b10*/  LOP3.LUT R26, R9.reuse, 0x18, RZ, 0xfc, !PT ;  /* 0x00000018091a7812 */ /* 0x040fe200078efcff */
[----:B------:R-:W-:Y:S01]  /*0b20*/  IMAD R3, R10, R3, R6 ;  /* 0x000000030a037224 */ /* 0x000fe200078e0206 */
[----:B------:R-:W-:Y:S01]  /*0b30*/  IABS R19, R24 ;  /* 0x0000001800137213 */ /* 0x000fe20000000000 */
[----:B------:R-:W-:Y:S01]  /*0b40*/  IMAD.MOV.U32 R7, RZ, RZ, R8 ;  /* 0x000000ffff077224 */ /* 0x000fe200078e0008 */
[----:B------:R-:W-:-:S02]  /*0b50*/  LOP3.LUT R8, R9, 0x4, RZ, 0xfc, !PT ;  /* 0x0000000409087812 */ /* 0x000fc400078efcff */
[----:B------:R-:W-:Y:S01]  /*0b60*/  ISETP.GT.U32.AND P0, PT, R10, R3, PT ;  /* 0x000000030a00720c */ /* 0x000fe20003f04070 */
[----:B------:R-:W-:Y:S01]  /*0b70*/  IMAD.HI.U32 R5, R4, R7, RZ ;  /* 0x0000000704057227 */ /* 0x000fe200078e00ff */
[----:B------:R-:W-:Y:S02]  /*0b80*/  IABS R11, R8 ;  /* 0x00000008000b7213 */ /* 0x000fe40000000000 */
[----:B------:R-:W-:Y:S01]  /*0b90*/  ISETP.GE.AND P4, PT, R8, RZ, PT ;  /* 0x000000ff0800720c */ /* 0x000fe20003f86270 */
[----:B------:R-:W-:Y:S01]  /*0ba0*/  IMAD.MOV R5, RZ, RZ, -R5 ;  /* 0x000000ffff057224 */ /* 0x000fe200078e0a05 */
[----:B------:R-:W-:Y:S01]  /*0bb0*/  IABS R21, R26 ;  /* 0x0000001a00157213 */ /* 0x000fe20000000000 */
[----:B------:R-:W-:Y:S01]  /*0bc0*/  IMAD.HI.U32 R6, R4, R11, RZ ;  /* 0x0000000b04067227 */ /* 0x000fe200078e00ff */
[C---:B------:R-:W-:Y:S02]  /*0bd0*/  LOP3.LUT R28, R9.reuse, 0x20, RZ, 0xfc, !PT ;  /* 0x00000020091c7812 */ /* 0x040fe400078efcff */
[----:B------:R-:W-:Y:S01]  /*0be0*/  LOP3.LUT R34, R9, 0x24, RZ, 0xfc, !PT ;  /* 0x0000002409227812 */ /* 0x000fe200078efcff */
[----:B------:R-:W-:Y:S01]  /*0bf0*/  IMAD R5, R0, R5, R7 ;  /* 0x0000000500057224 */ /* 0x000fe200078e0207 */
[----:B------:R-:W-:Y:S01]  /*0c00*/  IABS R25, R28 ;  /* 0x0000001c00197213 */ /* 0x000fe20000000000 */
[----:B------:R-:W-:Y:S01]  /*0c10*/  IMAD.HI.U32 R7, R4, R13, RZ ;  /* 0x0000000d04077227 */ /* 0x000fe200078e00ff */
[----:B------:R-:W-:-:S02]  /*0c20*/  IABS R27, R34 ;  /* 0x00000022001b7213 */ /* 0x000fc40000000000 */
[----:B------:R-:W-:Y:S01]  /*0c30*/  ISETP.GT.U32.AND P5, PT, R0, R5, PT ;  /* 0x000000050000720c */ /* 0x000fe20003fa4070 */
[----:B------:R-:W-:Y:S01]  /*0c40*/  IMAD.HI.U32 R8, R4, R15, RZ ;  /* 0x0000000f04087227 */ /* 0x000fe200078e00ff */
[C---:B------:R-:W-:Y:S02]  /*0c50*/  LOP3.LUT R38, R9.reuse, 0x28, RZ, 0xfc, !PT ;  /* 0x0000002809267812 */ /* 0x040fe400078efcff */
[C---:B------:R-:W-:Y:S01]  /*0c60*/  LOP3.LUT R40, R9.reuse, 0x2c, RZ, 0xfc, !PT ;  /* 0x0000002c09287812 */ /* 0x040fe200078efcff */
[----:B------:R-:W-:Y:S01]  /*0c70*/  IMAD.MOV R6, RZ, RZ, -R6 ;  /* 0x000000ffff067224 */ /* 0x000fe200078e0a06 */
[----:B------:R-:W-:Y:S01]  /*0c80*/  LOP3.LUT R41, R9, 0x30, RZ, 0xfc, !PT ;  /* 0x0000003009297812 */ /* 0x000fe200078efcff */
[----:B------:R-:W-:Y:S01]  /*0c90*/  IMAD.MOV R12, RZ, RZ, -R7 ;  /* 0x000000ffff0c7224 */ /* 0x000fe200078e0a07 */
[----:B------:R-:W-:Y:S01]  /*0ca0*/  IABS R31, R40 ;  /* 0x00000028001f7213 */ /* 0x000fe20000000000 */
[----:B------:R-:W-:Y:S01]  /*0cb0*/  @!P0 IMAD.IADD R3, R3, 0x1, -R10 ;  /* 0x0000000103038824 */ /* 0x000fe200078e0a0a */
[----:B------:R-:W-:Y:S01]  /*0cc0*/  ISETP.GE.AND P0, PT, R2, RZ, PT ;  /* 0x000000ff0200720c */ /* 0x000fe20003f06270 */
[----:B------:R-:W-:Y:S01]  /*0cd0*/  IMAD.MOV R8, RZ, RZ, -R8 ;  /* 0x000000ffff087224 */ /* 0x000fe200078e0a08 */
[----:B------:R-:W-:Y:S01]  /*0ce0*/  LOP3.LUT R42, R9, 0x34, RZ, 0xfc, !PT ;  /* 0x00000034092a7812 */ /* 0x000fe200078efcff */
[----:B------:R-:W-:Y:S01]  /*0cf0*/  IMAD R7, R0, R6, R11 ;  /* 0x0000000600077224 */ /* 0x000fe200078e020b */
[----:B------:R-:W-:Y:S01]  /*0d00*/  ISETP.GT.U32.AND P3, PT, R10, R3, PT ;  /* 0x000000030a00720c */ /* 0x000fe20003f64070 */
[C---:B------:R-:W-:Y:S01]  /*0d10*/  IMAD R11, R0.reuse, R12, R13 ;  /* 0x0000000c000b7224 */ /* 0x040fe200078e020d */
[----:B------:R-:W-:Y:S01]  /*0d20*/  IABS R33, R41 ;  /* 0x0000002900217213 */ /* 0x000fe20000000000 */
[----:B------:R-:W-:Y:S01]  /*0d30*/  IMAD R13, R0, R8, R15 ;  /* 0x00000008000d7224 */ /* 0x000fe200078e020f */
[----:B------:R-:W-:Y:S01]  /*0d40*/  LEA.HI R14, R71, R14, RZ, 0x1c ;  /* 0x0000000e470e7211 */ /* 0x000fe200078fe0ff */
[----:B------:R-:W-:-:S04]  /*0d50*/  IMAD.HI.U32 R8, R4, R35, RZ ;  /* 0x0000002304087227 */ /* 0x000fc800078e00ff */
[----:B------:R-:W-:Y:S02]  /*0d60*/  IMAD.MOV R8, RZ, RZ, -R8 ;  /* 0x000000ffff087224 */ /* 0x000fe400078e0a08 */
[----:B------:R-:W-:Y:S01]  /*0d70*/  @!P5 IMAD.IADD R5, R5, 0x1, -R0 ;  /* 0x000000010505d824 */ /* 0x000fe200078e0a00 */
[C---:B------:R-:W-:Y:S01]  /*0d80*/  ISETP.GT.U32.AND P5, PT, R0.reuse, R11, PT ;  /* 0x0000000b0000720c */ /* 0x040fe20003fa4070 */
[C---:B------:R-:W-:Y:S02]  /*0d90*/  IMAD R35, R0.reuse, R8, R35 ;  /* 0x0000000800237224 */ /* 0x040fe400078e0223 */
[----:B------:R-:W-:Y:S01]  /*0da0*/  @!P3 IMAD.IADD R3, R3, 0x1, -R10 ;  /* 0x000000010303b824 */ /* 0x000fe200078e0a0a */
[----:B------:R-:W-:Y:S01]  /*0db0*/  ISETP.GT.U32.AND P6, PT, R0, R5, PT ;  /* 0x000000050000720c */ /* 0x000fe20003fc4070 */
[----:B------:R-:W-:Y:S01]  /*0dc0*/  IMAD.HI.U32 R6, R4, R17, RZ ;  /* 0x0000001104067227 */ /* 0x000fe200078e00ff */
[----:B------:R-:W-:Y:S02]  /*0dd0*/  ISETP.GT.U32.AND P3, PT, R0, R35, PT ;  /* 0x000000230000720c */ /* 0x000fe40003f64070 */
[----:B------:R-:W-:Y:S01]  /*0de0*/  LOP3.LUT R10, R9, 0x1c, RZ, 0xfc, !PT ;  /* 0x0000001c090a7812 */ /* 0x000fe200078efcff */
[----:B------:R-:W-:-:S02]  /*0df0*/  IMAD.MOV R6, RZ, RZ, -R6 ;  /* 0x000000ffff067224 */ /* 0x000fc400078e0a06 */
[----:B------:R-:W-:-:S04]  /*0e00*/  IMAD.HI.U32 R8, R4, R21, RZ ;  /* 0x0000001504087227 */ /* 0x000fc800078e00ff */
[C---:B------:R-:W-:Y:S02]  /*0e10*/  IMAD R15, R0.reuse, R6, R17 ;  /* 0x00000006000f7224 */ /* 0x040fe400078e0211 */
[--C-:B------:R-:W-:Y:S02]  /*0e20*/  @!P6 IMAD.IADD R5, R5, 0x1, -R0.reuse ;  /* 0x000000010505e824 */ /* 0x100fe400078e0a00 */
[----:B------:R-:W-:Y:S01]  /*0e30*/  @!P3 IMAD.IADD R35, R35, 0x1, -R0 ;  /* 0x000000012323b824 */ /* 0x000fe200078e0a00 */
[----:B------:R-:W-:Y:S01]  /*0e40*/  ISETP.GT.U32.AND P3, PT, R0, R15, PT ;  /* 0x0000000f0000720c */ /* 0x000fe20003f64070 */
[----:B------:R-:W-:-:S03]  /*0e50*/  IMAD.HI.U32 R6, R4, R19, RZ ;  /* 0x0000001304067227 */ /* 0x000fc600078e00ff */
[C---:B------:R-:W-:Y:S01]  /*0e60*/  ISETP.GT.U32.AND P6, PT, R0.reuse, R35, PT ;  /* 0x000000230000720c */ /* 0x040fe20003fc4070 */
[----:B------:R-:W-:Y:S02]  /*0e70*/  IMAD.MOV R6, RZ, RZ, -R6 ;  /* 0x000000ffff067224 */ /* 0x000fe400078e0a06 */
[----:B------:R-:W-:Y:S02]  /*0e80*/  IMAD.MOV R8, RZ, RZ, -R8 ;  /* 0x000000ffff087224 */ /* 0x000fe400078e0a08 */
[C---:B------:R-:W-:Y:S02]  /*0e90*/  IMAD R17, R0.reuse, R6, R19 ;  /* 0x0000000600117224 */ /* 0x040fe400078e0213 */
[----:B------:R-:W-:Y:S01]  /*0ea0*/  IMAD R19, R0, R8, R21 ;  /* 0x0000000800137224 */ /* 0x000fe200078e0215 */
[----:B------:R-:W-:Y:S01]  /*0eb0*/  IABS R21, R10 ;  /* 0x0000000a00157213 */ /* 0x000fe20000000000 */
[----:B------:R-:W-:Y:S01]  /*0ec0*/  @!P3 IMAD.IADD R15, R15, 0x1, -R0 ;  /* 0x000000010f0fb824 */ /* 0x000fe200078e0a00 */
[----:B------:R-:W-:Y:S01]  /*0ed0*/  LOP3.LUT R8, R9, 0x38, RZ, 0xfc, !PT ;  /* 0x0000003809087812 */ /* 0x000fe200078efcff */
[----:B------:R-:W-:-:S02]  /*0ee0*/  IMAD.MOV.U32 R32, RZ, RZ, R3 ;  /* 0x000000ffff207224 */ /* 0x000fc400078e0003 */
[----:B------:R-:W-:Y:S01]  /*0ef0*/  @!P6 IMAD.IADD R35, R35, 0x1, -R0 ;  /* 0x000000012323e824 */ /* 0x000fe200078e0a00 */
[----:B------:R-:W-:Y:S01]  /*0f00*/  ISETP.GT.U32.AND P6, PT, R0, R15, PT ;  /* 0x0000000f0000720c */ /* 0x000fe20003fc4070 */
[----:B------:R-:W-:Y:S01]  /*0f10*/  IMAD.HI.U32 R3, R4, R21, RZ ;  /* 0x0000001504037227 */ /* 0x000fe200078e00ff */
[----:B------:R-:W-:-:S03]  /*0f20*/  IABS R39, R8 ;  /* 0x0000000800277213 */ /* 0x000fc60000000000 */
[----:B------:R-:W-:Y:S01]  /*0f30*/  @!P0 IMAD.MOV R32, RZ, RZ, -R32 ;  /* 0x000000ffff208224 */ /* 0x000fe200078e0a20 */
[----:B------:R-:W-:Y:S01]  /*0f40*/  ISETP.GT.U32.AND P0, PT, R0, R7, PT ;  /* 0x000000070000720c */ /* 0x000fe20003f04070 */
[----:B------:R-:W-:Y:S01]  /*0f50*/  IMAD.MOV R6, RZ, RZ, -R3 ;  /* 0x000000ffff067224 */ /* 0x000fe200078e0a03 */
[----:B------:R-:W-:Y:S01]  /*0f60*/  @!P2 LOP3.LUT R32, RZ, R22, RZ, 0x33, !PT ;  /* 0x00000016ff20a212 */ /* 0x000fe200078e33ff */
[----:B------:R-:W-:Y:S01]  /*0f70*/  IMAD.HI.U32 R3, R4, R25, RZ ;  /* 0x0000001904037227 */ /* 0x000fe200078e00ff */
[----:B------:R-:W-:-:S03]  /*0f80*/  ISETP.GT.U32.AND P2, PT, R0, R13, PT ;  /* 0x0000000d0000720c */ /* 0x000fc60003f44070 */
[C---:B------:R-:W-:Y:S02]  /*0f90*/  IMAD R21, R0.reuse, R6, R21 ;  /* 0x0000000600157224 */ /* 0x040fe400078e0215 */
[--C-:B------:R-:W-:Y:S02]  /*0fa0*/  @!P6 IMAD.IADD R15, R15, 0x1, -R0.reuse ;  /* 0x000000010f0fe824 */ /* 0x100fe400078e0a00 */
[----:B------:R-:W-:Y:S01]  /*0fb0*/  IMAD.MOV R3, RZ, RZ, -R3 ;  /* 0x000000ffff037224 */ /* 0x000fe200078e0a03 */
[C---:B------:R-:W-:Y:S01]  /*0fc0*/  ISETP.GT.U32.AND P6, PT, R0.reuse, R21, PT ;  /* 0x000000150000720c */ /* 0x040fe20003fc4070 */
[--C-:B------:R-:W-:Y:S01]  /*0fd0*/  @!P0 IMAD.IADD R7, R7, 0x1, -R0.reuse ;  /* 0x0000000107078824 */ /* 0x100fe200078e0a00 */
[----:B------:R-:W-:Y:S01]  /*0fe0*/  ISETP.GE.AND P0, PT, R9, RZ, PT ;  /* 0x000000ff0900720c */ /* 0x000fe20003f06270 */
[----:B------:R-:W-:Y:S01]  /*0ff0*/  @!P5 IMAD.IADD R11, R11, 0x1, -R0 ;  /* 0x000000010b0bd824 */ /* 0x000fe200078e0a00 */
[----:B------:R-:W-:Y:S01]  /*1000*/  IABS R9, R42 ;  /* 0x0000002a00097213 */ /* 0x000fe20000000000 */
[C---:B------:R-:W-:Y:S01]  /*1010*/  IMAD R25, R0.reuse, R3, R25 ;  /* 0x0000000300197224 */ /* 0x040fe200078e0219 */
[----:B------:R-:W-:Y:S01]  /*1020*/  ISETP.GT.U32.AND P5, PT, R0, R7, PT ;  /* 0x000000070000720c */ /* 0x000fe20003fa4070 */
[----:B------:R-:W-:-:S02]  /*1030*/  IMAD.MOV.U32 R12, RZ, RZ, R5 ;  /* 0x000000ffff0c7224 */ /* 0x000fc400078e0005 */
[----:B------:R-:W-:-:S04]  /*1040*/  IMAD.HI.U32 R5, R4, R27, RZ ;  /* 0x0000001b04057227 */ /* 0x000fc800078e00ff */
[--C-:B------:R-:W-:Y:S01]  /*1050*/  @!P6 IMAD.IADD R21, R21, 0x1, -R0.reuse ;  /* 0x000000011515e824 */ /* 0x100fe200078e0a00 */
[C---:B------:R-:W-:Y:S01]  /*1060*/  ISETP.GT.U32.AND P6, PT, R0.reuse, R25, PT ;  /* 0x000000190000720c */ /* 0x040fe20003fc4070 */
[----:B------:R-:W-:Y:S02]  /*1070*/  IMAD.MOV R5, RZ, RZ, -R5 ;  /* 0x000000ffff057224 */ /* 0x000fe400078e0a05 */
[--C-:B------:R-:W-:Y:S01]  /*1080*/  @!P2 IMAD.IADD R13, R13, 0x1, -R0.reuse ;  /* 0x000000010d0da824 */ /* 0x100fe200078e0a00 */
[C---:B------:R-:W-:Y:S01]  /*1090*/  ISETP.GT.U32.AND P2, PT, R0.reuse, R11, PT ;  /* 0x0000000b0000720c */ /* 0x040fe20003f44070 */
[----:B------:R-:W-:Y:S01]  /*10a0*/  @!P5 IMAD.IADD R7, R7, 0x1, -R0 ;  /* 0x000000010707d824 */ /* 0x000fe200078e0a00 */
[C---:B------:R-:W-:Y:S01]  /*10b0*/  ISETP.GT.U32.AND P5, PT, R0.reuse, R19, PT ;  /* 0x000000130000720c */ /* 0x040fe20003fa4070 */
[----:B------:R-:W-:Y:S01]  /*10c0*/  @!P0 IMAD.MOV R12, RZ, RZ, -R12 ;  /* 0x000000ffff0c8224 */ /* 0x000fe200078e0a0c */
[C---:B------:R-:W-:Y:S01]  /*10d0*/  ISETP.GT.U32.AND P0, PT, R0.reuse, R17, PT ;  /* 0x000000110000720c */ /* 0x040fe20003f04070 */
[C---:B------:R-:W-:Y:S01]  /*10e0*/  IMAD R27, R0.reuse, R5, R27 ;  /* 0x00000005001b7224 */ /* 0x040fe200078e021b */
[----:B------:R-:W-:Y:S01]  /*10f0*/  ISETP.GT.U32.AND P3, PT, R0, R13, PT ;  /* 0x0000000d0000720c */ /* 0x000fe20003f64070 */
[----:B------:R-:W-:-:S04]  /*1100*/  IMAD.HI.U32 R5, R4, R31, RZ ;  /* 0x0000001f04057227 */ /* 0x000fc800078e00ff */
[--C-:B------:R-:W-:Y:S01]  /*1110*/  @!P6 IMAD.IADD R25, R25, 0x1, -R0.reuse ;  /* 0x000000011919e824 */ /* 0x100fe200078e0a00 */
[----:B------:R-:W-:Y:S01]  /*1120*/  ISETP.GT.U32.AND P6, PT, R0, R27, PT ;  /* 0x0000001b0000720c */ /* 0x000fe20003fc4070 */
[--C-:B------:R-:W-:Y:S01]  /*1130*/  @!P2 IMAD.IADD R11, R11, 0x1, -R0.reuse ;  /* 0x000000010b0ba824 */ /* 0x100fe200078e0a00 */
[----:B------:R-:W-:Y:S01]  /*1140*/  ISETP.GE.AND P2, PT, R16, RZ, PT ;  /* 0x000000ff1000720c */ /* 0x000fe20003f46270 */
[--C-:B------:R-:W-:Y:S01]  /*1150*/  @!P5 IMAD.IADD R19, R19, 0x1, -R0.reuse ;  /* 0x000000011313d824 */ /* 0x100fe200078e0a00 */
[----:B------:R-:W-:Y:S01]  /*1160*/  ISETP.GE.AND P5, PT, R29, RZ, PT ;  /* 0x000000ff1d00720c */ /* 0x000fe20003fa6270 */
[--C-:B------:R-:W-:Y:S01]  /*1170*/  @!P0 IMAD.IADD R17, R17, 0x1, -R0.reuse ;  /* 0x0000000111118824 */ /* 0x100fe200078e0a00 */
[----:B------:R-:W-:Y:S01]  /*1180*/  IABS R29, R38 ;  /* 0x00000026001d7213 */ /* 0x000fe20000000000 */
[----:B------:R-:W-:Y:S01]  /*1190*/  @!P3 IMAD.IADD R13, R13, 0x1, -R0 ;  /* 0x000000010d0db824 */ /* 0x000fe200078e0a00 */
[----:B------:R-:W-:Y:S01]  /*11a0*/  ISETP.GE.AND P3, PT, R18, RZ, PT ;  /* 0x000000ff1200720c */ /* 0x000fe20003f66270 */
[----:B------:R-:W-:Y:S01]  /*11b0*/  IMAD.MOV.U32 R30, RZ, RZ, R35 ;  /* 0x000000ffff1e7224 */ /* 0x000fe200078e0023 */
[----:B------:R-:W-:Y:S01]  /*11c0*/  ISETP.GE.AND P0, PT, R20, RZ, PT ;  /* 0x000000ff1400720c */ /* 0x000fe20003f06270 */
[----:B------:R-:W-:-:S04]  /*11d0*/  IMAD.HI.U32 R3, R4, R29, RZ ;  /* 0x0000001d04037227 */ /* 0x000fc800078e00ff */
[----:B------:R-:W-:Y:S01]  /*11e0*/  @!P6 IMAD.IADD R27, R27, 0x1, -R0 ;  /* 0x000000011b1be824 */ /* 0x000fe200078e0a00 */
[C---:B------:R-:W-:Y:S01]  /*11f0*/  ISETP.GT.U32.AND P6, PT, R0.reuse, R17, PT ;  /* 0x000000110000720c */ /* 0x040fe20003fc4070 */
[----:B------:R-:W-:Y:S02]  /*1200*/  IMAD.MOV R3, RZ, RZ, -R3 ;  /* 0x000000ffff037224 */ /* 0x000fe400078e0a03 */
[----:B------:R-:W-:Y:S02]  /*1210*/  IMAD.MOV R5, RZ, RZ, -R5 ;  /* 0x000000ffff057224 */ /* 0x000fe400078e0a05 */
[----:B------:R-:W-:Y:S02]  /*1220*/  IMAD.MOV.U32 R18, RZ, RZ, R11 ;  /* 0x000000ffff127224 */ /* 0x000fe400078e000b */
[----:B------:R-:W-:Y:S01]  /*1230*/  @!P5 IMAD.MOV R30, RZ, RZ, -R30 ;  /* 0x000000ffff1ed224 */ /* 0x000fe200078e0a1e */
[----:B------:R-:W-:Y:S01]  /*1240*/  ISETP.GT.U32.AND P5, PT, R0, R19, PT ;  /* 0x000000130000720c */ /* 0x000fe20003fa4070 */
[----:B------:R-:W-:-:S04]  /*1250*/  IMAD.HI.U32 R6, R4, R33, RZ ;  /* 0x0000002104067227 */ /* 0x000fc800078e00ff */
[C---:B------:R-:W-:Y:S02]  /*1260*/  IMAD R29, R0.reuse, R3, R29 ;  /* 0x00000003001d7224 */ /* 0x040fe400078e021d */
[C---:B------:R-:W-:Y:S02]  /*1270*/  IMAD R31, R0.reuse, R5, R31 ;  /* 0x00000005001f7224 */ /* 0x040fe400078e021f */
[----:B------:R-:W-:Y:S02]  /*1280*/  IMAD.MOV.U32 R16, RZ, RZ, R7 ;  /* 0x000000ffff107224 */ /* 0x000fe400078e0007 */
[----:B------:R-:W-:Y:S02]  /*1290*/  IMAD.MOV.U32 R20, RZ, RZ, R13 ;  /* 0x000000ffff147224 */ /* 0x000fe400078e000d */
[----:B------:R-:W-:Y:S01]  /*12a0*/  @!P2 IMAD.MOV R18, RZ, RZ, -R18 ;  /* 0x000000ffff12a224 */ /* 0x000fe200078e0a12 */
[----:B------:R-:W-:Y:S01]  /*12b0*/  ISETP.GT.U32.AND P2, PT, R0, R21, PT ;  /* 0x000000150000720c */ /* 0x000fe20003f44070 */
[----:B------:R-:W-:-:S02]  /*12c0*/  IMAD.MOV.U32 R22, RZ, RZ, R15 ;  /* 0x000000ffff167224 */ /* 0x000fc400078e000f */
[----:B------:R-:W-:-:S04]  /*12d0*/  IMAD.HI.U32 R3, R4, R9, RZ ;  /* 0x0000000904037227 */ /* 0x000fc800078e00ff */
[----:B------:R-:W-:Y:S02]  /*12e0*/  IMAD.MOV R6, RZ, RZ, -R6 ;  /* 0x000000ffff067224 */ /* 0x000fe400078e0a06 */
[----:B------:R-:W-:Y:S01]  /*12f0*/  @!P4 IMAD.MOV R16, RZ, RZ, -R16 ;  /* 0x000000ffff10c224 */ /* 0x000fe200078e0a10 */
[C---:B------:R-:W-:Y:S01]  /*1300*/  ISETP.GT.U32.AND P4, PT, R0.reuse, R27, PT ;  /* 0x0000001b0000720c */ /* 0x040fe20003f84070 */
[----:B------:R-:W-:Y:S01]  /*1310*/  @!P3 IMAD.MOV R20, RZ, RZ, -R20 ;  /* 0x000000ffff14b224 */ /* 0x000fe200078e0a14 */
[C---:B------:R-:W-:Y:S01]  /*1320*/  ISETP.GT.U32.AND P3, PT, R0.reuse, R25, PT ;  /* 0x000000190000720c */ /* 0x040fe20003f64070 */
[----:B------:R-:W-:Y:S01]  /*1330*/  @!P0 IMAD.MOV R22, RZ, RZ, -R22 ;  /* 0x000000ffff168224 */ /* 0x000fe200078e0a16 */
[C---:B------:R-:W-:Y:S01]  /*1340*/  ISETP.GT.U32.AND P0, PT, R0.reuse, R29, PT ;  /* 0x0000001d0000720c */ /* 0x040fe20003f04070 */
[----:B------:R-:W-:Y:S01]  /*1350*/  @!P6 IMAD.IADD R17, R17, 0x1, -R0 ;  /* 0x000000011111e824 */ /* 0x000fe200078e0a00 */
[----:B------:R-:W-:Y:S01]  /*1360*/  ISETP.GT.U32.AND P6, PT, R0, R31, PT ;  /* 0x0000001f0000720c */ /* 0x000fe20003fc4070 */
[----:B------:R-:W-:-:S04]  /*1370*/  IMAD.HI.U32 R4, R4, R39, RZ ;  /* 0x0000002704047227 */ /* 0x000fc800078e00ff */
[----:B------:R-:W-:Y:S02]  /*1380*/  IMAD.MOV R3, RZ, RZ, -R3 ;  /* 0x000000ffff037224 */ /* 0x000fe400078e0a03 */
[C---:B------:R-:W-:Y:S01]  /*1390*/  IMAD R33, R0.reuse, R6, R33 ;  /* 0x0000000600217224 */ /* 0x040fe200078e0221 */
[----:B------:R-:W-:Y:S01]  /*13a0*/  LOP3.LUT R6, R37, 0x1f, RZ, 0xc0, !PT ;  /* 0x0000001f25067812 */ /* 0x000fe200078ec0ff */
[----:B------:R-:W-:Y:S02]  /*13b0*/  IMAD.MOV R4, RZ, RZ, -R4 ;  /* 0x000000ffff047224 */ /* 0x000fe400078e0a04 */
[C---:B------:R-:W-:Y:S01]  /*13c0*/  IMAD R35, R0.reuse, R3, R9 ;  /* 0x0000000300237224 */ /* 0x040fe200078e0209 */
[----:B------:R-:W-:Y:S01]  /*13d0*/  SHF.R.U32.HI R3, RZ, 0x6, R37 ;  /* 0x00000006ff037819 */ /* 0x000fe20000011625 */
[--C-:B------:R-:W-:Y:S01]  /*13e0*/  @!P5 IMAD.IADD R19, R19, 0x1, -R0.reuse ;  /* 0x000000011313d824 */ /* 0x100fe200078e0a00 */
[C---:B------:R-:W-:Y:S01]  /*13f0*/  ISETP.GT.U32.AND P5, PT, R0.reuse, R33, PT ;  /* 0x000000210000720c */ /* 0x040fe20003fa4070 */
[C---:B------:R-:W-:Y:S01]  /*1400*/  IMAD R39, R0.reuse, R4, R39 ;  /* 0x0000000400277224 */ /* 0x040fe200078e0227 */
[----:B------:R-:W-:Y:S01]  /*1410*/  SGXT.U32 R3, R3, 0x1 ;  /* 0x000000010303781a */ /* 0x000fe20000000000 */
[--C-:B------:R-:W-:Y:S01]  /*1420*/  @!P2 IMAD.IADD R21, R21, 0x1, -R0.reuse ;  /* 0x000000011515a824 */ /* 0x100fe200078e0a00 */
[----:B------:R-:W-:Y:S01]  /*1430*/  ISETP.GT.U32.AND P2, PT, R0, R35, PT ;  /* 0x000000230000720c */ /* 0x000fe20003f44070 */
[--C-:B------:R-:W-:Y:S01]  /*1440*/  @!P3 IMAD.IADD R25, R25, 0x1, -R0.reuse ;  /* 0x000000011919b824 */ /* 0x100fe200078e0a00 */
[----:B------:R-:W-:Y:S01]  /*1450*/  ISETP.GE.AND P3, PT, R24, RZ, PT ;  /* 0x000000ff1800720c */ /* 0x000fe20003f66270 */
[--C-:B------:R-:W-:Y:S01]  /*1460*/  @!P4 IMAD.IADD R27, R27, 0x1, -R0.reuse ;  /* 0x000000011b1bc824 */ /* 0x100fe200078e0a00 */
[----:B------:R-:W-:Y:S01]  /*1470*/  ISETP.GT.U32.AND P4, PT, R0, R39, PT ;  /* 0x000000270000720c */ /* 0x000fe20003f84070 */
[--C-:B------:R-:W-:Y:S01]  /*1480*/  @!P0 IMAD.IADD R29, R29, 0x1, -R0.reuse ;  /* 0x000000011d1d8824 */ /* 0x100fe200078e0a00 */
[----:B------:R-:W-:Y:S01]  /*1490*/  ISETP.GE.AND P0, PT, R26, RZ, PT ;  /* 0x000000ff1a00720c */ /* 0x000fe20003f06270 */
[--C-:B------:R-:W-:Y:S01]  /*14a0*/  @!P6 IMAD.IADD R31, R31, 0x1, -R0.reuse ;  /* 0x000000011f1fe824 */ /* 0x100fe200078e0a00 */
[----:B------:R-:W-:Y:S01]  /*14b0*/  ISETP.GE.AND P6, PT, R10, RZ, PT ;  /* 0x000000ff0a00720c */ /* 0x000fe20003fc6270 */
[--C-:B------:R-:W-:Y:S01]  /*14c0*/  @!P5 IMAD.IADD R33, R33, 0x1, -R0.reuse ;  /* 0x000000012121d824 */ /* 0x100fe200078e0a00 */
[----:B------:R-:W-:Y:S01]  /*14d0*/  ISETP.GE.AND P5, PT, R28, RZ, PT ;  /* 0x000000ff1c00720c */ /* 0x000fe20003fa6270 */
[----:B------:R-:W-:Y:S01]  /*14e0*/  IMAD.MOV.U32 R24, RZ, RZ, R17 ;  /* 0x000000ffff187224 */ /* 0x000fe200078e0011 */
[----:B------:R-:W1:Y:S01]  /*14f0*/  LDC R4, c[0x0][0x3a0] ;  /* 0x0000e800ff047b82 */ /* 0x000e620000000800 */
[----:B------:R-:W-:Y:S01]  /*1500*/  @!P2 IMAD.IADD R35, R35, 0x1, -R0 ;  /* 0x000000012323a824 */ /* 0x000fe200078e0a00 */
[----:B------:R-:W-:Y:S01]  /*1510*/  ISETP.GE.AND P2, PT, R34, RZ, PT ;  /* 0x000000ff2200720c */ /* 0x000fe20003f46270 */
[----:B------:R-:W-:Y:S01]  /*1520*/  IMAD.MOV.U32 R26, RZ, RZ, R19 ;  /* 0x000000ffff1a7224 */ /* 0x000fe200078e0013 */
[----:B------:R-:W-:Y:S01]  /*1530*/  LOP3.LUT R69, R3, 0x8, RZ, 0xfc, !PT ;  /* 0x0000000803457812 */ /* 0x000fe200078efcff */
[----:B------:R-:W-:-:S02]  /*1540*/  IMAD.MOV.U32 R28, RZ, RZ, R21 ;  /* 0x000000ffff1c7224 */ /* 0x000fc400078e0015 */
[----:B------:R-:W-:Y:S02]  /*1550*/  IMAD R5, R3, R78, RZ ;  /* 0x0000004e03057224 */ /* 0x000fe400078e02ff */
[----:B------:R-:W-:Y:S01]  /*1560*/  @!P4 IMAD.IADD R39, R39, 0x1, -R0 ;  /* 0x000000012727c824 */ /* 0x000fe200078e0a00 */
[C---:B------:R-:W-:Y:S01]  /*1570*/  ISETP.GT.U32.AND P4, PT, R0.reuse, R33, PT ;  /* 0x000000210000720c */ /* 0x040fe20003f84070 */
[----:B------:R-:W-:Y:S01]  /*1580*/  @!P3 IMAD.MOV R24, RZ, RZ, -R24 ;  /* 0x000000ffff18b224 */ /* 0x000fe200078e0a18 */
[C---:B------:R-:W-:Y:S01]  /*1590*/  ISETP.GT.U32.AND P3, PT, R0.reuse, R29, PT ;  /* 0x0000001d0000720c */ /* 0x040fe20003f64070 */
[----:B------:R-:W-:Y:S01]  /*15a0*/  @!P0 IMAD.MOV R26, RZ, RZ, -R26 ;  /* 0x000000ffff1a8224 */ /* 0x000fe200078e0a1a */
[C---:B------:R-:W-:Y:S01]  /*15b0*/  ISETP.GT.U32.AND P0, PT, R0.reuse, R31, PT ;  /* 0x0000001f0000720c */ /* 0x040fe20003f04070 */
[----:B------:R-:W-:Y:S01]  /*15c0*/  @!P6 IMAD.MOV R28, RZ, RZ, -R28 ;  /* 0x000000ffff1ce224 */ /* 0x000fe200078e0a1c */
[----:B------:R-:W-:Y:S01]  /*15d0*/  ISETP.GT.U32.AND P6, PT, R0, R35, PT ;  /* 0x000000230000720c */ /* 0x000fe20003fc4070 */
[----:B------:R-:W-:-:S02]  /*15e0*/  IMAD R7, R78, 0x2, R5 ;  /* 0x000000024e077824 */ /* 0x000fc400078e0205 */
[----:B------:R-:W-:Y:S01]  /*15f0*/  @!P5 IMAD.MOV R25, RZ, RZ, -R25 ;  /* 0x000000ffff19d224 */ /* 0x000fe200078e0a19 */
[----:B------:R-:W-:Y:S01]  /*1600*/  ISETP.GT.U32.AND P5, PT, R0, R39, PT ;  /* 0x000000270000720c */ /* 0x000fe20003fa4070 */
[----:B------:R-:W-:Y:S02]  /*1610*/  IMAD R9, R78, 0x2, R7 ;  /* 0x000000024e097824 */ /* 0x000fe400078e0207 */
[----:B------:R-:W-:Y:S01]  /*1620*/  @!P2 IMAD.MOV R27, RZ, RZ, -R27 ;  /* 0x000000ffff1ba224 */ /* 0x000fe200078e0a1b */
[----:B------:R-:W-:Y:S01]  /*1630*/  ISETP.GE.AND P2, PT, R38, RZ, PT ;  /* 0x000000ff2600720c */ /* 0x000fe20003f46270 */
[----:B------:R-:W-:Y:S02]  /*1640*/  IMAD R11, R78, 0x2, R9 ;  /* 0x000000024e0b7824 */ /* 0x000fe400078e0209 */
[----:B------:R-:W-:Y:S01]  /*1650*/  @!P3 IMAD.IADD R29, R29, 0x1, -R0 ;  /* 0x000000011d1db824 */ /* 0x000fe200078e0a00 */
[----:B------:R-:W-:Y:S01]  /*1660*/  ISETP.GE.AND P3, PT, R40, RZ, PT ;  /* 0x000000ff2800720c */ /* 0x000fe20003f66270 */
[----:B------:R-:W-:-:S02]  /*1670*/  IMAD R13, R78, 0x2, R11 ;  /* 0x000000024e0d7824 */ /* 0x000fc400078e020b */
[--C-:B------:R-:W-:Y:S01]  /*1680*/  @!P0 IMAD.IADD R31, R31, 0x1, -R0.reuse ;  /* 0x000000011f1f8824 */ /* 0x100fe200078e0a00 */
[----:B------:R-:W-:Y:S01]  /*1690*/  ISETP.GE.AND P0, PT, R41, RZ, PT ;  /* 0x000000ff2900720c */ /* 0x000fe20003f06270 */
[--C-:B------:R-:W-:Y:S01]  /*16a0*/  @!P4 IMAD.IADD R33, R33, 0x1, -R0.reuse ;  /* 0x000000012121c824 */ /* 0x100fe200078e0a00 */
[----:B------:R-:W-:Y:S01]  /*16b0*/  ISETP.GE.AND P4, PT, R42, RZ, PT ;  /* 0x000000ff2a00720c */ /* 0x000fe20003f86270 */
[--C-:B------:R-:W-:Y:S01]  /*16c0*/  @!P6 IMAD.IADD R35, R35, 0x1, -R0.reuse ;  /* 0x000000012323e824 */ /* 0x100fe200078e0a00 */
[----:B------:R-:W-:Y:S01]  /*16d0*/  ISETP.GE.AND P6, PT, R8, RZ, PT ;  /* 0x000000ff0800720c */ /* 0x000fe20003fc6270 */
[C---:B------:R-:W-:Y:S02]  /*16e0*/  IMAD R15, R78.reuse, 0x2, R13 ;  /* 0x000000024e0f7824 */ /* 0x040fe400078e020d */
[----:B------:R-:W-:Y:S01]  /*16f0*/  @!P5 IMAD.IADD R39, R39, 0x1, -R0 ;  /* 0x000000012727d824 */ /* 0x000fe200078e0a00 */
[----:B------:R-:W-:Y:S01]  /*1700*/  ISETP.NE.AND P5, PT, R23, RZ, PT ;  /* 0x000000ff1700720c */ /* 0x000fe20003fa5270 */
[C---:B------:R-:W-:Y:S01]  /*1710*/  IMAD R17, R78.reuse, 0x2, R15 ;  /* 0x000000024e117824 */ /* 0x040fe200078e020f */
[----:B------:R-:W-:Y:S01]  /*1720*/  LOP3.LUT R23, RZ, R23, RZ, 0x33, !PT ;  /* 0x00000017ff177212 */ /* 0x000fe200078e33ff */
[----:B------:R-:W-:Y:S01]  /*1730*/  @!P2 IMAD.MOV R29, RZ, RZ, -R29 ;  /* 0x000000ffff1da224 */ /* 0x000fe200078e0a1d */
[----:B-1----:R-:W-:Y:S01]  /*1740*/  ISETP.GE.AND P2, PT, R3, R4, PT ;  /* 0x000000040300720c */ /* 0x002fe20003f46270 */
[C---:B------:R-:W-:Y:S01]  /*1750*/  IMAD R19, R78.reuse, 0x2, R17 ;  /* 0x000000024e137824 */ /* 0x040fe200078e0211 */
[C---:B------:R-:W-:Y:S01]  /*1760*/  SEL R34, R23.reuse, R12, !P5 ;  /* 0x0000000c17227207 */ /* 0x040fe20006800000 */
[----:B------:R-:W-:Y:S01]  /*1770*/  @!P3 IMAD.MOV R31, RZ, RZ, -R31 ;  /* 0x000000ffff1fb224 */ /* 0x000fe200078e0a1f */
[C---:B------:R-:W-:Y:S01]  /*1780*/  SEL R38, R23.reuse, R16, !P5 ;  /* 0x0000001017267207 */ /* 0x040fe20006800000 */
[----:B------:R-:W-:Y:S01]  /*1790*/  @!P0 IMAD.MOV R33, RZ, RZ, -R33 ;  /* 0x000000ffff218224 */ /* 0x000fe200078e0a21 */
[C---:B------:R-:W-:Y:S01]  /*17a0*/  SEL R42, R23.reuse, R18, !P5 ;  /* 0x00000012172a7207 */ /* 0x040fe20006800000 */
[----:B------:R-:W-:Y:S01]  /*17b0*/  @!P4 IMAD.MOV R35, RZ, RZ, -R35 ;  /* 0x000000ffff23c224 */ /* 0x000fe200078e0a23 */
[C---:B------:R-:W-:Y:S01]  /*17c0*/  SEL R43, R23.reuse, R20, !P5 ;  /* 0x00000014172b7207 */ /* 0x040fe20006800000 */
[----:B------:R-:W-:Y:S01]  /*17d0*/  @!P6 IMAD.MOV R39, RZ, RZ, -R39 ;  /* 0x000000ffff27e224 */ /* 0x000fe200078e0a27 */
[C---:B------:R-:W-:Y:S01]  /*17e0*/  SEL R45, R23.reuse, R22, !P5 ;  /* 0x00000016172d7207 */ /* 0x040fe20006800000 */
[----:B------:R-:W-:Y:S01]  /*17f0*/  IMAD R21, R78, 0x2, R19 ;  /* 0x000000024e157824 */ /* 0x000fe200078e0213 */
[C---:B------:R-:W-:Y:S01]  /*1800*/  SEL R47, R23.reuse, R24, !P5 ;  /* 0x00000018172f7207 */ /* 0x040fe20006800000 */
[----:B------:R-:W-:Y:S01]  /*1810*/  VIADD R10, R4, 0x1f ;  /* 0x0000001f040a7836 */ /* 0x000fe20000000000 */
[C---:B------:R-:W-:Y:S01]  /*1820*/  SEL R49, R23.reuse, R26, !P5 ;  /* 0x0000001a17317207 */ /* 0x040fe20006800000 */
[----:B------:R-:W-:Y:S01]  /*1830*/  IMAD R8, R6, R79, RZ ;  /* 0x0000004f06087224 */ /* 0x000fe200078e02ff */
[C---:B------:R-:W-:Y:S01]  /*1840*/  SEL R51, R23.reuse, R28, !P5 ;  /* 0x0000001c17337207 */ /* 0x040fe20006800000 */
[----:B------:R-:W-:Y:S01]  /*1850*/  IMAD R12, R32, UR4, RZ ;  /* 0x00000004200c7c24 */ /* 0x000fe2000f8e02ff */
[----:B------:R-:W-:Y:S01]  /*1860*/  SEL R53, R23, R25, !P5 ;  /* 0x0000001917357207 */ /* 0x000fe20006800000 */
        /* <DEDUP_REMOVED lines=14> */
[----:B------:R-:W-:Y:S01]  /*1950*/  IMAD R23, R78, 0x2, R21 ;  /* 0x000000024e177824 */ /* 0x000fe200078e0215 */
[----:B------:R-:W-:Y:S01]  /*1960*/  ISETP.GT.AND P0, PT, R10, 0x1f, PT ;  /* 0x0000001f0a00780c */ /* 0x000fe20003f04270 */
[----:B------:R-:W-:Y:S01]  /*1970*/  IMAD R57, R57, UR6, RZ ;  /* 0x0000000639397c24 */ /* 0x000fe2000f8e02ff */
[----:B------:R-:W-:Y:S01]  /*1980*/  LOP3.LUT R25, R3, 0x2, RZ, 0xfc, !PT ;  /* 0x0000000203197812 */ /* 0x000fe200078efcff */
[----:B------:R-:W-:Y:S01]  /*1990*/  IMAD R27, R78, 0x2, R23 ;  /* 0x000000024e1b7824 */ /* 0x000fe200078e0217 */
[----:B------:R-:W-:Y:S01]  /*19a0*/  SEL R40, RZ, 0x4, !P0 ;  /* 0x00000004ff287807 */ /* 0x000fe20004000000 */
[----:B------:R-:W-:Y:S01]  /*19b0*/  IMAD R59, R59, UR6, RZ ;  /* 0x000000063b3b7c24 */ /* 0x000fe2000f8e02ff */
[----:B-----5:R-:W-:Y:S01]  /*19c0*/  LEA R120, P4, R8, UR14, 0x2 ;  /* 0x0000000e08787c11 */ /* 0x020fe2000f8810ff */
[----:B------:R-:W-:Y:S01]  /*19d0*/  IMAD R29, R78, 0x2, R27 ;  /* 0x000000024e1d7824 */ /* 0x000fe200078e021b */
[----:B------:R-:W-:Y:S01]  /*19e0*/  SEL R0, R40, RZ, !P2 ;  /* 0x000000ff28007207 */ /* 0x000fe20005000000 */
[----:B------:R-:W-:Y:S01]  /*19f0*/  IMAD R61, R61, UR6, RZ ;  /* 0x000000063d3d7c24 */ /* 0x000fe2000f8e02ff */
[-C--:B------:R-:W-:Y:S01]  /*1a00*/  ISETP.GE.AND P0, PT, R25, R4.reuse, PT ;  /* 0x000000041900720c */ /* 0x080fe20003f06270 */
[----:B------:R-:W-:Y:S01]  /*1a10*/  IMAD R35, R78, 0x2, R29 ;  /* 0x000000024e237824 */ /* 0x000fe200078e021d */
[----:B------:R-:W-:Y:S01]  /*1a20*/  LOP3.LUT R31, R3, 0x4, RZ, 0xfc, !PT ;  /* 0x00000004031f7812 */ /* 0x000fe200078efcff */
[----:B------:R-:W-:Y:S01]  /*1a30*/  IMAD R63, R63, UR6, RZ ;  /* 0x000000063f3f7c24 */ /* 0x000fe2000f8e02ff */
[----:B------:R-:W-:Y:S01]  /*1a40*/  LEA.HI.X.SX32 R16, R8, UR15, 0x2, P4 ;  /* 0x0000000f08107c11 */ /* 0x000fe2000a0f16ff */
[----:B------:R-:W-:Y:S01]  /*1a50*/  IMAD R39, R78, 0x2, R35 ;  /* 0x000000024e277824 */ /* 0x000fe200078e0223 */
[----:B------:R-:W-:Y:S01]  /*1a60*/  ISETP.NE.U32.AND P4, PT, R0, RZ, PT ;  /* 0x000000ff0000720c */ /* 0x000fe20003f85070 */
[----:B------:R-:W-:Y:S01]  /*1a70*/  IMAD R65, R65, UR6, RZ ;  /* 0x0000000641417c24 */ /* 0x000fe2000f8e02ff */
[----:B------:R-:W-:Y:S01]  /*1a80*/  SEL R0, R40, RZ, !P0 ;  /* 0x000000ff28007207 */ /* 0x000fe20004000000 */
[----:B------:R-:W-:Y:S01]  /*1a90*/  IMAD R41, R78, 0x2, R39 ;  /* 0x000000024e297824 */ /* 0x000fe200078e0227 */
[----:B------:R-:W-:Y:S01]  /*1aa0*/  ISETP.GE.AND P0, PT, R31, R4, PT ;  /* 0x000000041f00720c */ /* 0x000fe20003f06270 */
[----:B------:R-:W-:Y:S01]  /*1ab0*/  IMAD R67, R67, UR6, RZ ;  /* 0x0000000643437c24 */ /* 0x000fe2000f8e02ff */
[----:B------:R-:W-:Y:S01]  /*1ac0*/  LEA R136, P3, R12, UR12, 0x2 ;  /* 0x0000000c0c887c11 */ /* 0x000fe2000f8610ff */
[----:B------:R-:W-:Y:S01]  /*1ad0*/  USHF.L.U32 UR4, UR8, 0x15, URZ ;  /* 0x0000001508047899 */ /* 0x000fe200080006ff */
[----:B------:R-:W-:-:S02]  /*1ae0*/  SEL R20, R40, RZ, !P0 ;  /* 0x000000ff28147207 */ /* 0x000fc40004000000 */
[----:B------:R-:W-:Y:S01]  /*1af0*/  LEA.HI.X.SX32 R18, R12, UR13, 0x2, P3 ;  /* 0x0000000d0c127c11 */ /* 0x000fe200098f16ff */
[----:B------:R-:W-:Y:S01]  /*1b00*/  ULOP3.LUT UR4, UR4, 0x600000, URZ, 0xc0, !UPT ;  /* 0x0060000004047892 */ /* 0x000fe2000f8ec0ff */
[----:B------:R-:W-:Y:S02]  /*1b10*/  LEA R124, P0, R41, R136, 0x2 ;  /* 0x00000088297c7211 */ /* 0x000fe400078010ff */
[----:B------:R-:W-:Y:S02]  /*1b20*/  LOP3.LUT R33, R3, 0x6, RZ, 0xfc, !PT ;  /* 0x0000000603217812 */ /* 0x000fe400078efcff */
[----:B------:R-:W-:Y:S02]  /*1b30*/  LEA.HI.X.SX32 R125, R41, R18, 0x2, P0 ;  /* 0x00000012297d7211 */ /* 0x000fe400000f16ff */
[----:B------:R-:W-:Y:S02]  /*1b40*/  LEA R138, P0, R9, R136, 0x2 ;  /* 0x00000088098a7211 */ /* 0x000fe400078010ff */
[----:B------:R-:W-:-:S02]  /*1b50*/  ISETP.GE.AND P2, PT, R33, R4, PT ;  /* 0x000000042100720c */ /* 0x000fc40003f46270 */
[----:B------:R-:W-:Y:S02]  /*1b60*/  LEA.HI.X.SX32 R139, R9, R18, 0x2, P0 ;  /* 0x00000012098b7211 */ /* 0x000fe400000f16ff */
[-C--:B------:R-:W-:Y:S02]  /*1b70*/  LEA R88, P0, R17, R136.reuse, 0x2 ;  /* 0x0000008811587211 */ /* 0x080fe400078010ff */
[----:B------:R-:W-:Y:S02]  /*1b80*/  SEL R22, R40, RZ, !P2 ;  /* 0x000000ff28167207 */ /* 0x000fe40005000000 */
[----:B------:R-:W-:Y:S02]  /*1b90*/  LEA R126, P2, R35, R136, 0x2 ;  /* 0x00000088237e7211 */ /* 0x000fe400078410ff */
[----:B------:R-:W-:Y:S02]  /*1ba0*/  LEA.HI.X.SX32 R89, R17, R18, 0x2, P0 ;  /* 0x0000001211597211 */ /* 0x000fe400000f16ff */
[----:B------:R-:W-:-:S02]  /*1bb0*/  LEA R128, P0, R21, R136, 0x2 ;  /* 0x0000008815807211 */ /* 0x000fc400078010ff */
[----:B------:R-:W-:Y:S01]  /*1bc0*/  ISETP.NE.U32.AND P6, PT, R0, RZ, PT ;  /* 0x000000ff0000720c */ /* 0x000fe20003fc5070 */
[----:B------:R-:W-:Y:S01]  /*1bd0*/  IMAD R0, R78, 0x2, R41 ;  /* 0x000000024e007824 */ /* 0x000fe200078e0229 */
[----:B------:R-:W-:Y:S01]  /*1be0*/  LEA.HI.X.SX32 R127, R35, R18, 0x2, P2 ;  /* 0x00000012237f7211 */ /* 0x000fe200010f16ff */
[----:B------:R-:W-:Y:S01]  /*1bf0*/  IMAD R35, R34, UR6, RZ ;  /* 0x0000000622237c24 */ /* 0x000fe2000f8e02ff */
[-C--:B------:R-:W-:Y:S01]  /*1c00*/  LEA R94, P3, R39, R136.reuse, 0x2 ;  /* 0x00000088275e7211 */ /* 0x080fe200078610ff */
[----:B------:R-:W-:Y:S01]  /*1c10*/  IMAD R41, R42, UR6, RZ ;  /* 0x000000062a297c24 */ /* 0x000fe2000f8e02ff */
[----:B------:R-:W-:Y:S02]  /*1c20*/  LEA R132, P2, R5, R136, 0x2 ;  /* 0x0000008805847211 */ /* 0x000fe400078410ff */
[----:B------:R-:W-:Y:S02]  /*1c30*/  LEA.HI.X.SX32 R129, R21, R18, 0x2, P0 ;  /* 0x0000001215817211 */ /* 0x000fe400000f16ff */
[----:B------:R-:W-:-:S02]  /*1c40*/  LEA R92, P0, R23, R136, 0x2 ;  /* 0x00000088175c7211 */ /* 0x000fc400078010ff */
[-C--:B------:R-:W-:Y:S01]  /*1c50*/  LEA.HI.X.SX32 R95, R39, R18.reuse, 0x2, P3 ;  /* 0x00000012275f7211 */ /* 0x080fe200018f16ff */
[----:B------:R-:W-:Y:S01]  /*1c60*/  IMAD R39, R38, UR6, RZ ;  /* 0x0000000626277c24 */ /* 0x000fe2000f8e02ff */
[----:B------:R-:W-:Y:S02]  /*1c70*/  LEA.HI.X.SX32 R133, R5, R18, 0x2, P2 ;  /* 0x0000001205857211 */ /* 0x000fe400010f16ff */
[-C--:B------:R-:W-:Y:S02]  /*1c80*/  LEA R122, P5, R0, R136.reuse, 0x2 ;  /* 0x00000088007a7211 */ /* 0x080fe400078a10ff */
[-C--:B------:R-:W-:Y:S02]  /*1c90*/  LEA R98, P3, R7, R136.reuse, 0x2 ;  /* 0x0000008807627211 */ /* 0x080fe400078610ff */
[----:B------:R-:W-:Y:S02]  /*1ca0*/  LEA R86, P2, R13, R136, 0x2 ;  /* 0x000000880d567211 */ /* 0x000fe400078410ff */
[----:B------:R-:W-:-:S02]  /*1cb0*/  LEA.HI.X.SX32 R93, R23, R18, 0x2, P0 ;  /* 0x00000012175d7211 */ /* 0x000fc400000f16ff */
[----:B------:R-:W-:Y:S02]  /*1cc0*/  LEA R96, P0, R27, R136, 0x2 ;  /* 0x000000881b607211 */ /* 0x000fe400078010ff */
[-C--:B------:R-:W-:Y:S02]  /*1cd0*/  LEA.HI.X.SX32 R123, R0, R18.reuse, 0x2, P5 ;  /* 0x00000012007b7211 */ /* 0x080fe400028f16ff */
[-C--:B------:R-:W-:Y:S02]  /*1ce0*/  LEA.HI.X.SX32 R99, R7, R18.reuse, 0x2, P3 ;  /* 0x0000001207637211 */ /* 0x080fe400018f16ff */
[----:B------:R-:W-:Y:S02]  /*1cf0*/  LEA.HI.X.SX32 R87, R13, R18, 0x2, P2 ;  /* 0x000000120d577211 */ /* 0x000fe400010f16ff */
[-C--:B------:R-:W-:Y:S02]  /*1d00*/  LEA R84, P5, R11, R136.reuse, 0x2 ;  /* 0x000000880b547211 */ /* 0x080fe400078a10ff */
[----:B------:R-:W-:-:S02]  /*1d10*/  LEA R82, P3, R15, R136, 0x2 ;  /* 0x000000880f527211 */ /* 0x000fc400078610ff */
[----:B------:R-:W-:Y:S02]  /*1d20*/  LEA R90, P2, R19, R136, 0x2 ;  /* 0x00000088135a7211 */ /* 0x000fe400078410ff */
[----:B------:R-:W-:Y:S02]  /*1d30*/  LEA.HI.X.SX32 R97, R27, R18, 0x2, P0 ;  /* 0x000000121b617211 */ /* 0x000fe400000f16ff */
[----:B------:R-:W-:Y:S02]  /*1d40*/  LEA R136, P0, R29, R136, 0x2 ;  /* 0x000000881d887211 */ /* 0x000fe400078010ff */
[-C--:B------:R-:W-:Y:S02]  /*1d50*/  LEA.HI.X.SX32 R91, R19, R18.reuse, 0x2, P2 ;  /* 0x00000012135b7211 */ /* 0x080fe400010f16ff */
[----:B------:R-:W-:Y:S02]  /*1d60*/  LEA.HI.X.SX32 R137, R29, R18, 0x2, P0 ;  /* 0x000000121d897211 */ /* 0x000fe400000f16ff */
[----:B------:R-:W-:-:S02]  /*1d70*/  LEA R130, P0, R35, R120, 0x2 ;  /* 0x0000007823827211 */ /* 0x000fc400078010ff */
[----:B------:R-:W-:Y:S02]  /*1d80*/  LEA R80, P2, R39, R120, 0x2 ;  /* 0x0000007827507211 */ /* 0x000fe400078410ff */
[----:B------:R-:W-:Y:S02]  /*1d90*/  LEA.HI.X.SX32 R131, R35, R16, 0x2, P0 ;  /* 0x0000001023837211 */ /* 0x000fe400000f16ff */
[----:B------:R-:W-:Y:S02]  /*1da0*/  LEA R134, P0, R41, R120, 0x2 ;  /* 0x0000007829867211 */ /* 0x000fe400078010ff */
[----:B------:R-:W-:Y:S02]  /*1db0*/  LEA.HI.X.SX32 R81, R39, R16, 0x2, P2 ;  /* 0x0000001027517211 */ /* 0x000fe400010f16ff */
[----:B------:R-:W-:Y:S02]  /*1dc0*/  LEA R100, P2, R43, R120, 0x2 ;  /* 0x000000782b647211 */ /* 0x000fe400078410ff */
[----:B------:R-:W-:-:S02]  /*1dd0*/  LEA.HI.X.SX32 R135, R41, R16, 0x2, P0 ;  /* 0x0000001029877211 */ /* 0x000fc400000f16ff */
        /* <DEDUP_REMOVED lines=23> */
[----:B------:R-:W-:-:S02]  /*1f50*/  LOP3.LUT R0, R37, 0x7f, RZ, 0xc0, !PT ;  /* 0x0000007f25007812 */ /* 0x000fc400078ec0ff */
[----:B------:R-:W-:Y:S02]  /*1f60*/  LEA.HI.X.SX32 R121, R67, R16, 0x2, P2 ;  /* 0x0000001043797211 */ /* 0x000fe400010f16ff */
[----:B------:R-:W-:Y:S02]  /*1f70*/  ISETP.GE.AND P2, PT, R69, R4, PT ;  /* 0x000000044500720c */ /* 0x000fe40003f46270 */
[-C--:B------:R-:W-:Y:S02]  /*1f80*/  LEA.HI.X.SX32 R85, R11, R18.reuse, 0x2, P5 ;  /* 0x000000120b557211 */ /* 0x080fe400028f16ff */
[----:B------:R-:W-:Y:S02]  /*1f90*/  LEA.HI.X.SX32 R83, R15, R18, 0x2, P3 ;  /* 0x000000120f537211 */ /* 0x000fe400018f16ff */
[----:B------:R-:W-:Y:S02]  /*1fa0*/  LEA.HI.X.SX32 R119, R65, R16, 0x2, P0 ;  /* 0x0000001041777211 */ /* 0x000fe400000f16ff */
[----:B------:R-:W-:-:S02]  /*1fb0*/  ISETP.NE.U32.AND P5, PT, R20, RZ, PT ;  /* 0x000000ff1400720c */ /* 0x000fc40003fa5070 */
[----:B------:R-:W-:Y:S02]  /*1fc0*/  ISETP.NE.U32.AND P3, PT, R22, RZ, PT ;  /* 0x000000ff1600720c */ /* 0x000fe40003f65070 */
[----:B------:R-:W-:Y:S02]  /*1fd0*/  ISETP.NE.U32.AND P0, PT, R0, RZ, PT ;  /* 0x000000ff0000720c */ /* 0x000fe40003f05070 */
[----:B------:R-:W-:Y:S01]  /*1fe0*/  SEL R18, R40, RZ, !P2 ;  /* 0x000000ff28127207 */ /* 0x000fe20005000000 */
[----:B------:R-:W-:Y:S10]  /*1ff0*/  @P1 BRA `(.L_x_5) ;  /* 0x0000000000181947 */ /* 0x000ff40003800000 */
[----:B------:R-:W-:Y:S01]  /*2000*/  ELECT P2, URZ, PT ;  /* 0x0000000000ff782f */ /* 0x000fe20003840000 */
[----:B------:R-:W-:Y:S01]  /*2010*/  IMAD.MOV.U32 R16, RZ, RZ, 0x1 ;  /* 0x00000001ff107424 */ /* 0x000fe200078e00ff */
[----:B------:R-:W-:Y:S01]  /*2020*/  UMOV UR6, 0x40 ;  /* 0x0000004000067882 */ /* 0x000fe20000000000 */
[----:B------:R-:W-:Y:S01]  /*2030*/  UVIRTCOUNT.DEALLOC.SMPOOL 0x80 ;  /* 0x000000800000784c */ /* 0x000fe20000000000 */
[----:B------:R-:W-:-:S09]  /*2040*/  ULEA UR6, UR5, UR6, 0x18 ;  /* 0x0000000605067291 */ /* 0x000fd2000f8ec0ff */
[----:B------:R1:W-:Y:S03]  /*2050*/  @P2 STS.U8 [UR6], R16 ;  /* 0x00000010ff002988 */ /* 0x0003e60008000006 */
.L_x_5:
[----:B------:R-:W-:Y:S01]  /*2060*/  UIADD3 UR11, UPT, UPT, UR22, UR4, URZ ;  /* 0x00000004160b7290 */ /* 0x000fe2000fffe0ff */
[----:B-1----:R-:W-:Y:S01]  /*2070*/  VIADD R16, R14, UR10 ;  /* 0x0000000a0e107c36 */ /* 0x002fe20008000000 */
[----:B------:R-:W-:Y:S01]  /*2080*/  VOTEU.ALL UP0, P0 ;  /* 0x0000000000ff7886 */ /* 0x000fe20000000000 */
[----:B------:R-:W-:Y:S01]  /*2090*/  UIADD3 UR12, UPT, UPT, UR10, 0x1c000, URZ ;  /* 0x0001c0000a0c7890 */ /* 0x000fe2000fffe0ff */
[----:B------:R-:W-:Y:S01]  /*20a0*/  ISETP.NE.U32.AND P2, PT, R18, RZ, PT ;  /* 0x000000ff1200720c */ /* 0x000fe20003f45070 */
[----:B------:R-:W-:Y:S01]  /*20b0*/  VOTEU.ALL UP1, P0 ;  /* 0x0000000000ff7886 */ /* 0x000fe20000020000 */
[----:B------:R-:W-:Y:S01]  /*20c0*/  LOP3.LUT R71, R3, 0xa, RZ, 0xfc, !PT ;  /* 0x0000000a03477812 */ /* 0x000fe200078efcff */
[----:B------:R-:W-:Y:S01]  /*20d0*/  VIADD R42, R4, 0xffffffe0 ;  /* 0xffffffe0042a7836 */ /* 0x000fe20000000000 */
[----:B------:R-:W-:-:S04]  /*20e0*/  @!UP0 UIADD3 UR14, UPT, UPT, -UR7, 0x100000, URZ ;  /* 0x00100000070e8890 */ /* 0x000fc8000fffe1ff */
[----:B------:R-:W-:Y:S02]  /*20f0*/  @!UP0 USHF.L.U32 UR15, UR14, 0xb, URZ ;  /* 0x0000000b0e0f8899 */ /* 0x000fe400080006ff */
[----:B------:R-:W-:Y:S01]  /*2100*/  @!UP0 USHF.L.U32 UR14, UR14, 0x1, URZ ;  /* 0x000000010e0e8899 */ /* 0x000fe200080006ff */
[----:B------:R-:W-:Y:S01]  /*2110*/  STTM.16dp32bit_t0_t15.x32 tmem[UR11], RZ ;  /* 0x000000ff000079ed */ /* 0x000fe20008a8000b */
[----:B------:R-:W-:Y:S01]  /*2120*/  STTM.16dp32bit_t16_t31.x32 tmem[UR11+0x20], RZ ;  /* 0x000020ff000079ed */ /* 0x000fe20008aa000b */
[----:B------:R-:W1:Y:S01]  /*2130*/  FENCE.VIEW.ASYNC.T ;  /* 0x00000000000073c6 */ /* 0x000e620000000200 */
[----:B------:R-:W-:-:S04]  /*2140*/  @!UP0 UIADD3 UR4, UPT, UPT, -UR7, 0x100000, URZ ;  /* 0x0010000007048890 */ /* 0x000fc8000fffe1ff */
[----:B------:R-:W-:Y:S02]  /*2150*/  @!UP0 USHF.L.U32 UR5, UR4, 0xb, URZ ;  /* 0x0000000b04058899 */ /* 0x000fe400080006ff */
[----:B------:R-:W-:Y:S01]  /*2160*/  @!UP0 USHF.L.U32 UR4, UR4, 0x1, URZ ;  /* 0x0000000104048899 */ /* 0x000fe200080006ff */
[----:B-1----:R-:W-:Y:S01]  /*2170*/  BAR.SYNC.DEFER_BLOCKING 0x0 ;  /* 0x0000000000007b1d */ /* 0x002fe20000010000 */
[----:B------:R-:W-:Y:S01]  /*2180*/  LOP3.LUT R18, R14, 0x10, RZ, 0x3c, !PT ;  /* 0x000000100e127812 */ /* 0x000fe200078e3cff */
[----:B------:R-:W-:Y:S01]  /*2190*/  IMAD.SHL.U32 R79, R79, 0x20, RZ ;  /* 0x000000204f4f7824 */ /* 0x000fe200078e00ff */
[C---:B------:R-:W-:Y:S02]  /*21a0*/  LOP3.LUT R73, R3.reuse, 0xc, RZ, 0xfc, !PT ;  /* 0x0000000c03497812 */ /* 0x040fe400078efcff */
[C---:B------:R-:W-:Y:S01]  /*21b0*/  LOP3.LUT R75, R3.reuse, 0xe, RZ, 0xfc, !PT ;  /* 0x0000000e034b7812 */ /* 0x040fe200078efcff */
[----:B------:R-:W-:Y:S01]  /*21c0*/  VOTEU.ALL UP0, P0 ;  /* 0x0000000000ff7886 */ /* 0x000fe20000000000 */
[----:B------:R-:W-:Y:S01]  /*21d0*/  VIADD R145, R18, UR10 ;  /* 0x0000000a12917c36 */ /* 0x000fe20008000000 */
[----:B------:R-:W-:-:S02]  /*21e0*/  LOP3.LUT R77, R3, 0x10, RZ, 0xfc, !PT ;  /* 0x00000010034d7812 */ /* 0x000fc400078efcff */
[C---:B------:R-:W-:Y:S02]  /*21f0*/  LOP3.LUT R147, R3.reuse, 0x12, RZ, 0xfc, !PT ;  /* 0x0000001203937812 */ /* 0x040fe400078efcff */
[C---:B------:R-:W-:Y:S02]  /*2200*/  LOP3.LUT R151, R3.reuse, 0x14, RZ, 0xfc, !PT ;  /* 0x0000001403977812 */ /* 0x040fe400078efcff */
[C---:B------:R-:W-:Y:S02]  /*2210*/  LOP3.LUT R153, R3.reuse, 0x16, RZ, 0xfc, !PT ;  /* 0x0000001603997812 */ /* 0x040fe400078efcff */
[C---:B------:R-:W-:Y:S02]  /*2220*/  LOP3.LUT R155, R3.reuse, 0x18, RZ, 0xfc, !PT ;  /* 0x00000018039b7812 */ /* 0x040fe400078efcff */
[C---:B------:R-:W-:Y:S02]  /*2230*/  LOP3.LUT R161, R3.reuse, 0x1a, RZ, 0xfc, !PT ;  /* 0x0000001a03a17812 */ /* 0x040fe400078efcff */
[----:B------:R-:W-:-:S02]  /*2240*/  LOP3.LUT R163, R3, 0x1c, RZ, 0xfc, !PT ;  /* 0x0000001c03a37812 */ /* 0x000fc400078efcff */
[----:B------:R-:W-:Y:S01]  /*2250*/  LOP3.LUT R165, R3, 0x1e, RZ, 0xfc, !PT ;  /* 0x0000001e03a57812 */ /* 0x000fe200078efcff */
[----:B------:R-:W1:Y:S02]  /*2260*/  FENCE.VIEW.ASYNC.S ;  /* 0x00000000000073c6 */ /* 0x000e640000000000 */
[----:B-1----:R1:W2:Y:S02]  /*2270*/  @!UP0 SYNCS.EXCH.64 URZ, [UR12], UR14 ;  /* 0x0000000e0cff85b2 */ /* 0x0022a40008000100 */
[----:B--2---:R-:W-:Y:S06]  /*2280*/  BAR.SYNC.DEFER_BLOCKING 0x0 ;  /* 0x0000000000007b1d */ /* 0x004fec0000010000 */
[----:B------:R1:W2:Y:S02]  /*2290*/  @!UP1 SYNCS.EXCH.64 URZ, [UR10+0x1c008], UR4 ;  /* 0x01c008040aff95b2 */ /* 0x0002a40008000100 */
[----:B------:R-:W-:Y:S01]  /*22a0*/  @!PT LDS RZ, [RZ] ;  /* 0x00000000fffff984 */ /* 0x000fe20000000800 */
[----:B------:R-:W-:Y:S01]  /*22b0*/  @!PT LDS RZ, [RZ] ;  /* 0x00000000fffff984 */ /* 0x000fe20000000800 */
[----:B------:R-:W-:Y:S01]  /*22c0*/  @!PT LDS RZ, [RZ] ;  /* 0x00000000fffff984 */ /* 0x000fe20000000800 */
[----:B--2---:R-:W-:Y:S01]  /*22d0*/  LDGSTS.E [R16], desc[UR20][R132.64], P4 ;  /* 0x0000000084107fae */ /* 0x004fe2000a1a1014 */
[----:B------:R-:W-:-:S03]  /*22e0*/  ISETP.GE.AND P4, PT, R71, R4, PT ;  /* 0x000000044700720c */ /* 0x000fc60003f86270 */
[----:B------:R-:W-:Y:S01]  /*22f0*/  LDGSTS.E [R16+0x8], desc[UR20][R98.64], P6 ;  /* 0x0000800062107fae */ /* 0x000fe2000b1a1014 */
[-C--:B------:R-:W-:Y:S02]  /*2300*/  ISETP.GE.AND P6, PT, R73, R4.reuse, PT ;  /* 0x000000044900720c */ /* 0x080fe40003fc6270 */
[C---:B------:R-:W-:Y:S01]  /*2310*/  SEL R20, R40.reuse, RZ, !P4 ;  /* 0x000000ff28147207 */ /* 0x040fe20006000000 */
[----:B------:R-:W-:Y:S01]  /*2320*/  LDGSTS.E [R145], desc[UR20][R138.64], P5 ;  /* 0x000000008a917fae */ /* 0x000fe2000a9a1014 */
[-C--:B------:R-:W-:Y:S02]  /*2330*/  ISETP.GE.AND P4, PT, R75, R4.reuse, PT ;  /* 0x000000044b00720c */ /* 0x080fe40003f86270 */
[----:B------:R-:W-:Y:S01]  /*2340*/  SEL R22, R40, RZ, !P6 ;  /* 0x000000ff28167207 */ /* 0x000fe20007000000 */
[----:B------:R-:W-:Y:S01]  /*2350*/  LDGSTS.E [R145+0x8], desc[UR20][R84.64], P3 ;  /* 0x0000800054917fae */ /* 0x000fe200099a1014 */
[----:B------:R-:W-:Y:S02]  /*2360*/  ISETP.NE.U32.AND P5, PT, R20, RZ, PT ;  /* 0x000000ff1400720c */ /* 0x000fe40003fa5070 */
[----:B------:R-:W-:-:S02]  /*2370*/  ISETP.GE.AND P6, PT, R77, R4, PT ;  /* 0x000000044d00720c */ /* 0x000fc40003fc6270 */
[----:B------:R-:W-:Y:S02]  /*2380*/  LOP3.LUT R20, R14, 0x20, RZ, 0x3c, !PT ;  /* 0x000000200e147812 */ /* 0x000fe400078e3cff */
[----:B------:R-:W-:Y:S02]  /*2390*/  SEL R24, R40, RZ, !P4 ;  /* 0x000000ff28187207 */ /* 0x000fe40006000000 */
[----:B------:R-:W-:Y:S01]  /*23a0*/  ISETP.NE.U32.AND P4, PT, R22, RZ, PT ;  /* 0x000000ff1600720c */ /* 0x000fe20003f85070 */
[----:B------:R-:W-:Y:S01]  /*23b0*/  VIADD R149, R20, UR10 ;  /* 0x0000000a14957c36 */ /* 0x000fe20008000000 */
[----:B------:R-:W-:Y:S02]  /*23c0*/  SEL R22, R40, RZ, !P6 ;  /* 0x000000ff28167207 */ /* 0x000fe40007000000 */
[----:B------:R-:W-:Y:S02]  /*23d0*/  ISETP.NE.U32.AND P3, PT, R24, RZ, PT ;  /* 0x000000ff1800720c */ /* 0x000fe40003f65070 */
[----:B------:R-:W-:Y:S01]  /*23e0*/  ISETP.NE.U32.AND P6, PT, R22, RZ, PT ;  /* 0x000000ff1600720c */ /* 0x000fe20003fc5070 */
[----:B------:R-:W-:Y:S01]  /*23f0*/  LDGSTS.E [R149], desc[UR20][R86.64], P2 ;  /* 0x0000000056957fae */ /* 0x000fe200091a1014 */
[----:B------:R-:W-:-:S02]  /*2400*/  LOP3.LUT R22, R14, 0x30, RZ, 0x3c, !PT ;  /* 0x000000300e167812 */ /* 0x000fc400078e3cff */
[-C--:B------:R-:W-:Y:S01]  /*2410*/  ISETP.GE.AND P2, PT, R147, R4.reuse, PT ;  /* 0x000000049300720c */ /* 0x080fe20003f46270 */
[----:B------:R-:W-:Y:S01]  /*2420*/  LDGSTS.E [R149+0x8], desc[UR20][R82.64], P5 ;  /* 0x0000800052957fae */ /* 0x000fe2000a9a1014 */
[-C--:B------:R-:W-:Y:S01]  /*2430*/  ISETP.GE.AND P5, PT, R151, R4.reuse, PT ;  /* 0x000000049700720c */ /* 0x080fe20003fa6270 */
[----:B------:R-:W-:Y:S01]  /*2440*/  VIADD R157, R22, UR10 ;  /* 0x0000000a169d7c36 */ /* 0x000fe20008000000 */
[----:B------:R-:W-:Y:S02]  /*2450*/  SEL R24, R40, RZ, !P2 ;  /* 0x000000ff28187207 */ /* 0x000fe40005000000 */
[----:B------:R-:W-:Y:S02]  /*2460*/  ISETP.GE.AND P2, PT, R153, R4, PT ;  /* 0x000000049900720c */ /* 0x000fe40003f46270 */
[----:B------:R-:W-:Y:S01]  /*2470*/  LDGSTS.E [R157], desc[UR20][R88.64], P4 ;  /* 0x00000000589d7fae */ /* 0x000fe2000a1a1014 */
[----:B------:R-:W-:Y:S02]  /*2480*/  ISETP.NE.U32.AND P4, PT, R24, RZ, PT ;  /* 0x000000ff1800720c */ /* 0x000fe40003f85070 */
[----:B------:R-:W-:Y:S01]  /*2490*/  LOP3.LUT R24, R14, 0x40, RZ, 0x3c, !PT ;  /* 0x000000400e187812 */ /* 0x000fe200078e3cff */
[----:B------:R-:W-:Y:S01]  /*24a0*/  LDGSTS.E [R157+0x8], desc[UR20][R90.64], P3 ;  /* 0x000080005a9d7fae */ /* 0x000fe200099a1014 */
[----:B------:R-:W-:-:S02]  /*24b0*/  SEL R26, R40, RZ, !P5 ;  /* 0x000000ff281a7207 */ /* 0x000fc40006800000 */
[-C--:B------:R-:W-:Y:S01]  /*24c0*/  ISETP.GE.AND P5, PT, R155, R4.reuse, PT ;  /* 0x000000049b00720c */ /* 0x080fe20003fa6270 */
[----:B------:R-:W-:Y:S01]  /*24d0*/  VIADD R159, R24, UR10 ;  /* 0x0000000a189f7c36 */ /* 0x000fe20008000000 */
[----:B------:R-:W-:Y:S02]  /*24e0*/  SEL R28, R40, RZ, !P2 ;  /* 0x000000ff281c7207 */ /* 0x000fe40005000000 */
[----:B------:R-:W-:Y:S02]  /*24f0*/  ISETP.NE.U32.AND P2, PT, R26, RZ, PT ;  /* 0x000000ff1a00720c */ /* 0x000fe40003f45070 */
[----:B------:R-:W-:Y:S01]  /*2500*/  SEL R26, R40, RZ, !P5 ;  /* 0x000000ff281a7207 */ /* 0x000fe20006800000 */
[----:B------:R-:W-:Y:S01]  /*2510*/  LDGSTS.E [R159], desc[UR20][R128.64], P6 ;  /* 0x00000000809f7fae */ /* 0x000fe2000b1a1014 */
[----:B------:R-:W-:Y:S02]  /*2520*/  ISETP.GE.AND P6, PT, R161, R4, PT ;  /* 0x00000004a100720c */ /* 0x000fe40003fc6270 */
[----:B------:R-:W-:Y:S01]  /*2530*/  ISETP.NE.U32.AND P5, PT, R26, RZ, PT ;  /* 0x000000ff1a00720c */ /* 0x000fe20003fa5070 */
[----:B------:R-:W-:Y:S01]  /*2540*/  LDGSTS.E [R159+0x8], desc[UR20][R92.64], P4 ;  /* 0x000080005c9f7fae */ /* 0x000fe2000a1a1014 */
[----:B------:R-:W-:-:S02]  /*2550*/  LOP3.LUT R26, R14, 0x50, RZ, 0x3c, !PT ;  /* 0x000000500e1a7812 */ /* 0x000fc400078e3cff */
[-C--:B------:R-:W-:Y:S02]  /*2560*/  ISETP.GE.AND P4, PT, R163, R4.reuse, PT ;  /* 0x00000004a300720c */ /* 0x080fe40003f86270 */
[----:B------:R-:W-:Y:S02]  /*2570*/  SEL R30, R40, RZ, !P6 ;  /* 0x000000ff281e7207 */ /* 0x000fe40007000000 */
[----:B------:R-:W-:Y:S01]  /*2580*/  ISETP.NE.U32.AND P3, PT, R28, RZ, PT ;  /* 0x000000ff1c00720c */ /* 0x000fe20003f65070 */
[----:B------:R-:W-:Y:S01]  /*2590*/  VIADD R28, R26, UR10 ;  /* 0x0000000a1a1c7c36 */ /* 0x000fe20008000000 */
[----:B------:R-:W-:Y:S02]  /*25a0*/  ISETP.GE.AND P6, PT, R165, R4, PT ;  /* 0x00000004a500720c */ /* 0x000fe40003fc6270 */
[C---:B------:R-:W-:Y:S02]  /*25b0*/  SEL R32, R40.reuse, RZ, !P4 ;  /* 0x000000ff28207207 */ /* 0x040fe40006000000 */
[----:B------:R-:W-:Y:S01]  /*25c0*/  SEL R34, R40, RZ, !P6 ;  /* 0x000000ff28227207 */ /* 0x000fe20007000000 */
[----:B------:R-:W-:Y:S01]  /*25d0*/  LDGSTS.E [R28], desc[UR20][R96.64], P2 ;  /* 0x00000000601c7fae */ /* 0x000fe200091a1014 */
[----:B------:R-:W-:-:S02]  /*25e0*/  ISETP.NE.U32.AND P4, PT, R30, RZ, PT ;  /* 0x000000ff1e00720c */ /* 0x000fc40003f85070 */
[----:B------:R-:W-:Y:S02]  /*25f0*/  ISETP.NE.U32.AND P2, PT, R32, RZ, PT ;  /* 0x000000ff2000720c */ /* 0x000fe40003f45070 */
[----:B------:R-:W-:Y:S01]  /*2600*/  LOP3.LUT R30, R14, 0x60, RZ, 0x3c, !PT ;  /* 0x000000600e1e7812 */ /* 0x000fe200078e3cff */
[----:B------:R-:W-:Y:S01]  /*2610*/  LDGSTS.E [R28+0x8], desc[UR20][R136.64], P3 ;  /* 0x00008000881c7fae */ /* 0x000fe200099a1014 */
[----:B------:R-:W-:Y:S02]  /*2620*/  ISETP.NE.U32.AND P6, PT, R34, RZ, PT ;  /* 0x000000ff2200720c */ /* 0x000fe40003fc5070 */
[----:B------:R-:W-:Y:S01]  /*2630*/  LOP3.LUT R34, R14, 0x70, RZ, 0x3c, !PT ;  /* 0x000000700e227812 */ /* 0x000fe200078e3cff */
[----:B------:R-:W-:Y:S01]  /*2640*/  VIADD R32, R30, UR10 ;  /* 0x0000000a1e207c36 */ /* 0x000fe20008000000 */
[----:B------:R-:W-:-:S03]  /*2650*/  ISETP.GE.AND P3, PT, R6, R4, PT ;  /* 0x000000040600720c */ /* 0x000fc60003f66270 */
[----:B------:R-:W-:Y:S01]  /*2660*/  VIADD R38, R34, UR10 ;  /* 0x0000000a22267c36 */ /* 0x000fe20008000000 */
[----:B------:R-:W-:Y:S01]  /*2670*/  LDGSTS.E [R32], desc[UR20][R126.64], P5 ;  /* 0x000000007e207fae */ /* 0x000fe2000a9a1014 */
[-C--:B------:R-:W-:Y:S02]  /*2680*/  ISETP.GE.AND P5, PT, R3, R42.reuse, PT ;  /* 0x0000002a0300720c */ /* 0x080fe40003fa6270 */
[----:B------:R-:W-:Y:S01]  /*2690*/  SEL R40, R40, RZ, !P3 ;  /* 0x000000ff28287207 */ /* 0x000fe20005800000 */
[----:B------:R-:W-:Y:S01]  /*26a0*/  LDGSTS.E [R32+0x8], desc[UR20][R94.64], P4 ;  /* 0x000080005e207fae */ /* 0x000fe2000a1a1014 */
[-C--:B------:R-:W-:Y:S02]  /*26b0*/  ISETP.GE.AND P3, PT, R31, R42.reuse, PT ;  /* 0x0000002a1f00720c */ /* 0x080fe40003f66270 */
[----:B------:R-:W-:Y:S01]  /*26c0*/  SEL R44, RZ, 0x4, P5 ;  /* 0x00000004ff2c7807 */ /* 0x000fe20002800000 */
[----:B------:R-:W-:Y:S01]  /*26d0*/  LDGSTS.E [R38], desc[UR20][R124.64], P2 ;  /* 0x000000007c267fae */ /* 0x000fe200091a1014 */
[----:B------:R-:W-:-:S02]  /*26e0*/  ISETP.GE.AND P5, PT, R33, R42, PT ;  /* 0x0000002a2100720c */ /* 0x000fc40003fa6270 */
[----:B------:R-:W-:Y:S01]  /*26f0*/  SEL R48, RZ, 0x4, P3 ;  /* 0x00000004ff307807 */ /* 0x000fe20001800000 */
[----:B------:R-:W-:Y:S01]  /*2700*/  LDGSTS.E [R38+0x8], desc[UR20][R122.64], P6 ;  /* 0x000080007a267fae */ /* 0x000fe2000b1a1014 */
[-C--:B------:R-:W-:Y:S02]  /*2710*/  ISETP.GE.AND P6, PT, R25, R42.reuse, PT ;  /* 0x0000002a1900720c */ /* 0x080fe40003fc6270 */
[-C--:B------:R-:W-:Y:S01]  /*2720*/  ISETP.GE.AND P3, PT, R71, R42.reuse, PT ;  /* 0x0000002a4700720c */ /* 0x080fe20003f66270 */
[----:B------:R-:W0:Y:S01]  /*2730*/  LDGDEPBAR ;  /* 0x00000000000079af */ /* 0x000e220000000000 */
[----:B------:R-:W-:Y:S02]  /*2740*/  SEL R46, RZ, 0x4, P6 ;  /* 0x00000004ff2e7807 */ /* 0x000fe40003000000 */
[----:B------:R-:W-:Y:S02]  /*2750*/  ISETP.GE.AND P6, PT, R69, R42, PT ;  /* 0x0000002a4500720c */ /* 0x000fe40003fc6270 */
[----:B------:R-:W-:-:S02]  /*2760*/  SEL R50, RZ, 0x4, P5 ;  /* 0x00000004ff327807 */ /* 0x000fc40002800000 */
[----:B------:R-:W-:Y:S02]  /*2770*/  SEL R52, RZ, 0x4, P6 ;  /* 0x00000004ff347807 */ /* 0x000fe40003000000 */
[-C--:B------:R-:W-:Y:S02]  /*2780*/  ISETP.GE.AND P5, PT, R73, R42.reuse, PT ;  /* 0x0000002a4900720c */ /* 0x080fe40003fa6270 */
[-C--:B------:R-:W-:Y:S02]  /*2790*/  ISETP.GE.AND P6, PT, R75, R42.reuse, PT ;  /* 0x0000002a4b00720c */ /* 0x080fe40003fc6270 */
        /* <DEDUP_REMOVED lines=10> */
[----:B------:R-:W-:Y:S02]  /*2840*/  ISETP.GT.AND P4, PT, R10, 0x3f, PT ;  /* 0x0000003f0a00780c */ /* 0x000fe40003f84270 */
[-C--:B------:R-:W-:Y:S02]  /*2850*/  ISETP.GE.AND P5, PT, R155, R42.reuse, PT ;  /* 0x0000002a9b00720c */ /* 0x080fe40003fa6270 */
[-C--:B------:R-:W-:Y:S02]  /*2860*/  ISETP.GE.AND P6, PT, R161, R42.reuse, PT ;  /* 0x0000002aa100720c */ /* 0x080fe40003fc6270 */
[----:B------:R-:W-:Y:S02]  /*2870*/  SEL R60, RZ, 0x4, P3 ;  /* 0x00000004ff3c7807 */ /* 0x000fe40001800000 */
[----:B------:R-:W-:-:S02]  /*2880*/  ISETP.GE.AND P3, PT, R163, R42, PT ;  /* 0x0000002aa300720c */ /* 0x000fc40003f66270 */
[----:B------:R-:W-:Y:S02]  /*2890*/  SEL R56, RZ, 0x4, P5 ;  /* 0x00000004ff387807 */ /* 0x000fe40002800000 */
[----:B------:R-:W-:Y:S02]  /*28a0*/  SEL R44, R44, RZ, P4 ;  /* 0x000000ff2c2c7207 */ /* 0x000fe40002000000 */
[----:B------:R-:W-:Y:S02]  /*28b0*/  SEL R58, RZ, 0x4, P6 ;  /* 0x00000004ff3a7807 */ /* 0x000fe40003000000 */
[-C--:B------:R-:W-:Y:S02]  /*28c0*/  ISETP.GE.AND P2, PT, R6, R42.reuse, PT ;  /* 0x0000002a0600720c */ /* 0x080fe40003f46270 */
[----:B------:R-:W-:Y:S02]  /*28d0*/  ISETP.GE.AND P5, PT, R165, R42, PT ;  /* 0x0000002aa500720c */ /* 0x000fe40003fa6270 */
[----:B------:R-:W-:-:S02]  /*28e0*/  ISETP.NE.U32.AND P6, PT, R40, RZ, PT ;  /* 0x000000ff2800720c */ /* 0x000fc40003fc5070 */
[----:B------:R-:W-:Y:S02]  /*28f0*/  SEL R40, RZ, 0x4, P3 ;  /* 0x00000004ff287807 */ /* 0x000fe40001800000 */
[----:B------:R-:W-:Y:S02]  /*2900*/  SEL R48, R48, RZ, P4 ;  /* 0x000000ff30307207 */ /* 0x000fe40002000000 */
[----:B------:R-:W-:Y:S02]  /*2910*/  ISETP.NE.U32.AND P3, PT, R44, RZ, PT ;  /* 0x000000ff2c00720c */ /* 0x000fe40003f65070 */
[----:B------:R-:W-:Y:S02]  /*2920*/  SEL R54, RZ, 0x4, P5 ;  /* 0x00000004ff367807 */ /* 0x000fe40002800000 */
[----:B------:R-:W-:Y:S02]  /*2930*/  SEL R44, RZ, 0x4, P2 ;  /* 0x00000004ff2c7807 */ /* 0x000fe40001000000 */
[----:B------:R-:W-:-:S02]  /*2940*/  SEL R42, R50, RZ, P4 ;  /* 0x000000ff322a7207 */ /* 0x000fc40002000000 */
[----:B------:R-:W-:Y:S02]  /*2950*/  SEL R50, R40, RZ, P4 ;  /* 0x000000ff28327207 */ /* 0x000fe40002000000 */
[----:B------:R-:W-:Y:S02]  /*2960*/  ISETP.NE.U32.AND P2, PT, R48, RZ, PT ;  /* 0x000000ff3000720c */ /* 0x000fe40003f45070 */
[----:B------:R-:W-:Y:S02]  /*2970*/  LOP3.LUT R40, R37, 0x60, RZ, 0xc0, !PT ;  /* 0x0000006025287812 */ /* 0x000fe400078ec0ff */
[----:B------:R-:W-:Y:S02]  /*2980*/  SEL R48, R52, RZ, P4 ;  /* 0x000000ff34307207 */ /* 0x000fe40002000000 */
[----:B------:R-:W-:Y:S02]  /*2990*/  SEL R46, R46, RZ, P4 ;  /* 0x000000ff2e2e7207 */ /* 0x000fe40002000000 */
[----:B------:R-:W-:-:S02]  /*29a0*/  SEL R72, R72, RZ, P4 ;  /* 0x000000ff48487207 */ /* 0x000fc40002000000 */
[----:B------:R-:W-:Y:S02]  /*29b0*/  SEL R68, R68, RZ, P4 ;  /* 0x000000ff44447207 */ /* 0x000fe40002000000 */
[----:B------:R-:W-:Y:S02]  /*29c0*/  SEL R70, R70, RZ, P4 ;  /* 0x000000ff46467207 */ /* 0x000fe40002000000 */
[----:B------:R-:W-:Y:S02]  /*29d0*/  SEL R64, R64, RZ, P4 ;  /* 0x000000ff40407207 */ /* 0x000fe40002000000 */
[----:B------:R-:W-:Y:S02]  /*29e0*/  SEL R66, R66, RZ, P4 ;  /* 0x000000ff42427207 */ /* 0x000fe40002000000 */
[----:B------:R-:W-:Y:S02]  /*29f0*/  SEL R62, R62, RZ, P4 ;  /* 0x000000ff3e3e7207 */ /* 0x000fe40002000000 */
[----:B------:R-:W-:-:S02]  /*2a00*/  SEL R60, R60, RZ, P4 ;  /* 0x000000ff3c3c7207 */ /* 0x000fc40002000000 */
[----:B------:R-:W-:Y:S02]  /*2a10*/  SEL R56, R56, RZ, P4 ;  /* 0x000000ff38387207 */ /* 0x000fe40002000000 */
[----:B------:R-:W-:Y:S02]  /*2a20*/  SEL R58, R58, RZ, P4 ;  /* 0x000000ff3a3a7207 */ /* 0x000fe40002000000 */
[----:B------:R-:W-:Y:S02]  /*2a30*/  SEL R54, R54, RZ, P4 ;  /* 0x000000ff36367207 */ /* 0x000fe40002000000 */
[----:B------:R-:W-:Y:S02]  /*2a40*/  SEL R52, R44, RZ, P4 ;  /* 0x000000ff2c347207 */ /* 0x000fe40002000000 */
[----:B------:R-:W-:Y:S02]  /*2a50*/  ISETP.NE.U32.AND P4, PT, R42, RZ, PT ;  /* 0x000000ff2a00720c */ /* 0x000fe40003f85070 */
[----:B------:R-:W-:Y:S01]  /*2a60*/  SHF.R.U32.HI R42, RZ, 0x1, R40 ;  /* 0x00000001ff2a7819 */ /* 0x000fe20000011628 */
[----:B------:R-:W-:Y:S01]  /*2a70*/  IMAD.SHL.U32 R40, R0, 0x4, RZ ;  /* 0x0000000400287824 */ /* 0x000fe200078e00ff */
[----:B------:R-:W-:-:S04]  /*2a80*/  ISETP.NE.U32.AND P5, PT, R46, RZ, PT ;  /* 0x000000ff2e00720c */ /* 0x000fc80003fa5070 */
[----:B------:R-:W-:-:S04]  /*2a90*/  LOP3.LUT R40, R40, R42, RZ, 0x3c, !PT ;  /* 0x0000002a28287212 */ /* 0x000fc800078e3cff */
[C---:B------:R-:W-:Y:S01]  /*2aa0*/  LOP3.LUT R44, R40.reuse, 0x40, RZ, 0x3c, !PT ;  /* 0x00000040282c7812 */ /* 0x040fe200078e3cff */
[----:B------:R-:W-:-:S04]  /*2ab0*/  VIADD R42, R40, UR10 ;  /* 0x0000000a282a7c36 */ /* 0x000fc80008000000 */
[----:B------:R-:W-:Y:S01]  /*2ac0*/  VIADD R46, R44, UR10 ;  /* 0x0000000a2c2e7c36 */ /* 0x000fe20008000000 */
[----:B------:R2:W-:Y:S04]  /*2ad0*/  LDGSTS.E [R42+0xe000], desc[UR20][R130.64], P6 ;  /* 0x0e000000822a7fae */ /* 0x0005e8000b1a1014 */
[----:B------:R3:W-:Y:S04]  /*2ae0*/  LDGSTS.E [R42+0xe400], desc[UR20][R134.64], P6 ;  /* 0x0e400000862a7fae */ /* 0x0007e8000b1a1014 */
[----:B------:R4:W-:Y:S04]  /*2af0*/  LDGSTS.E [R42+0xe800], desc[UR20][R102.64], P6 ;  /* 0x0e800000662a7fae */ /* 0x0009e8000b1a1014 */
[----:B------:R5:W-:Y:S01]  /*2b00*/  LDGSTS.E [R42+0xec00], desc[UR20][R140.64], P6 ;  /* 0x0ec000008c2a7fae */ /* 0x000be2000b1a1014 */
[----:B--2---:R-:W-:-:S03]  /*2b10*/  IMAD.WIDE R130, R79, 0x4, R130 ;  /* 0x000000044f827825 */ /* 0x004fc600078e0282 */
[----:B------:R2:W-:Y:S01]  /*2b20*/  LDGSTS.E [R42+0xf000], desc[UR20][R106.64], P6 ;  /* 0x0f0000006a2a7fae */ /* 0x0005e2000b1a1014 */
[----:B---3--:R-:W-:-:S03]  /*2b30*/  IMAD.WIDE R134, R79, 0x4, R134 ;  /* 0x000000044f867825 */ /* 0x008fc600078e0286 */
[----:B------:R3:W-:Y:S01]  /*2b40*/  LDGSTS.E [R42+0xf400], desc[UR20][R110.64], P6 ;  /* 0x0f4000006e2a7fae */ /* 0x0007e2000b1a1014 */
[----:B----4-:R-:W-:-:S03]  /*2b50*/  IMAD.WIDE R102, R79, 0x4, R102 ;  /* 0x000000044f667825 */ /* 0x010fc600078e0266 */
[----:B------:R4:W-:Y:S01]  /*2b60*/  LDGSTS.E [R42+0xf800], desc[UR20][R114.64], P6 ;  /* 0x0f800000722a7fae */ /* 0x0009e2000b1a1014 */
[----:B-----5:R-:W-:-:S03]  /*2b70*/  IMAD.WIDE R140, R79, 0x4, R140 ;  /* 0x000000044f8c7825 */ /* 0x020fc600078e028c */
        /* <DEDUP_REMOVED lines=17> */
[----:B------:R-:W-:Y:S01]  /*2c90*/  ISETP.NE.U32.AND P6, PT, R48, RZ, PT ;  /* 0x000000ff3000720c */ /* 0x000fe20003fc5070 */
[----:B------:R-:W-:Y:S02]  /*2ca0*/  IMAD.SHL.U32 R48, R78, 0x20, RZ ;  /* 0x000000204e307824 */ /* 0x000fe400078e00ff */
[----:B------:R-:W0:Y:S01]  /*2cb0*/  LDGDEPBAR ;  /* 0x00000000000079af */ /* 0x000e220000000000 */
[----:B--2---:R-:W-:-:S04]  /*2cc0*/  IMAD.WIDE R108, R79, 0x4, R108 ;  /* 0x000000044f6c7825 */ /* 0x004fc800078e026c */
[C---:B------:R-:W-:Y:S01]  /*2cd0*/  IMAD.WIDE R132, R48.reuse, 0x4, R132 ;  /* 0x0000000430847825 */ /* 0x040fe200078e0284 */
[----:B------:R-:W-:Y:S03]  /*2ce0*/  BAR.SYNC.DEFER_BLOCKING 0x0 ;  /* 0x0000000000007b1d */ /* 0x000fe60000010000 */
[----:B------:R-:W-:-:S04]  /*2cf0*/  IMAD.WIDE R98, R48, 0x4, R98 ;  /* 0x0000000430627825 */ /* 0x000fc800078e0262 */
[----:B------:R-:W-:-:S04]  /*2d00*/  IMAD.WIDE R138, R48, 0x4, R138 ;  /* 0x00000004308a7825 */ /* 0x000fc800078e028a */
[----:B------:R-:W-:-:S04]  /*2d10*/  IMAD.WIDE R84, R48, 0x4, R84 ;  /* 0x0000000430547825 */ /* 0x000fc800078e0254 */
[----:B------:R-:W-:-:S04]  /*2d20*/  IMAD.WIDE R86, R48, 0x4, R86 ;  /* 0x0000000430567825 */ /* 0x000fc800078e0256 */
[----:B------:R-:W-:-:S04]  /*2d30*/  IMAD.WIDE R82, R48, 0x4, R82 ;  /* 0x0000000430527825 */ /* 0x000fc800078e0252 */
[----:B------:R-:W-:Y:S01]  /*2d40*/  IMAD.WIDE R88, R48, 0x4, R88 ;  /* 0x0000000430587825 */ /* 0x000fe200078e0258 */
[----:B------:R-:W-:Y:S01]  /*2d50*/  @!PT LDS RZ, [RZ] ;  /* 0x00000000fffff984 */ /* 0x000fe20000000800 */
[----:B------:R-:W-:Y:S01]  /*2d60*/  @!PT LDS RZ, [RZ] ;  /* 0x00000000fffff984 */ /* 0x000fe20000000800 */
[----:B------:R-:W-:Y:S01]  /*2d70*/  @!PT LDS RZ, [RZ] ;  /* 0x00000000fffff984 */ /* 0x000fe20000000800 */
[----:B------:R2:W-:Y:S01]  /*2d80*/  LDGSTS.E [R16+0x2000], desc[UR20][R132.64], P3 ;  /* 0x0200000084107fae */ /* 0x0005e200099a1014 */
[----:B------:R-:W-:Y:S02]  /*2d90*/  ISETP.NE.U32.AND P3, PT, R72, RZ, PT ;  /* 0x000000ff4800720c */ /* 0x000fe40003f65070 */
[----:B------:R-:W-:Y:S01]  /*2da0*/  IMAD.WIDE R90, R48, 0x4, R90 ;  /* 0x00000004305a7825 */ /* 0x000fe200078e025a */
[----:B------:R1:W-:Y:S01]  /*2db0*/  LDGSTS.E [R16+0x2008], desc[UR20][R98.64], P5 ;  /* 0x0200800062107fae */ /* 0x0003e2000a9a1014 */
[----:B------:R-:W-:Y:S02]  /*2dc0*/  ISETP.NE.U32.AND P5, PT, R68, RZ, PT ;  /* 0x000000ff4400720c */ /* 0x000fe40003fa5070 */
[----:B------:R-:W-:Y:S01]  /*2dd0*/  IMAD.WIDE R128, R48, 0x4, R128 ;  /* 0x0000000430807825 */ /* 0x000fe200078e0280 */
[----:B------:R1:W-:Y:S01]  /*2de0*/  LDGSTS.E [R145+0x2000], desc[UR20][R138.64], P2 ;  /* 0x020000008a917fae */ /* 0x0003e200091a1014 */
[----:B------:R-:W-:-:S02]  /*2df0*/  ISETP.NE.U32.AND P2, PT, R70, RZ, PT ;  /* 0x000000ff4600720c */ /* 0x000fc40003f45070 */
[----:B------:R-:W-:Y:S01]  /*2e00*/  IMAD.WIDE R92, R48, 0x4, R92 ;  /* 0x00000004305c7825 */ /* 0x000fe200078e025c */
        /* <DEDUP_REMOVED lines=20> */
[----:B------:R-:W-:Y:S01]  /*2f50*/  VIADD R50, R4, 0xffffffc0 ;  /* 0xffffffc004327836 */ /* 0x000fe20000000000 */
[----:B------:R1:W-:Y:S01]  /*2f60*/  LDGSTS.E [R28+0x2000], desc[UR20][R96.64], P3 ;  /* 0x02000000601c7fae */ /* 0x0003e200099a1014 */
[----:B------:R-:W-:Y:S01]  /*2f70*/  ISETP.NE.U32.AND P3, PT, R54, RZ, PT ;  /* 0x000000ff3600720c */ /* 0x000fe20003f65070 */
[----:B---3--:R-:W-:Y:S02]  /*2f80*/  IMAD.WIDE R112, R79, 0x4, R112 ;  /* 0x000000044f707825 */ /* 0x008fe400078e0270 */
[----:B------:R3:W-:Y:S01]  /*2f90*/  LDGSTS.E [R28+0x2008], desc[UR20][R136.64], P5 ;  /* 0x02008000881c7fae */ /* 0x0007e2000a9a1014 */
[----:B------:R-:W-:Y:S01]  /*2fa0*/  ISETP.GE.AND P5, PT, R3, R50, PT ;  /* 0x000000320300720c */ /* 0x000fe20003fa6270 */
[----:B----4-:R-:W-:-:S02]  /*2fb0*/  IMAD.WIDE R116, R79, 0x4, R116 ;  /* 0x000000044f747825 */ /* 0x010fc400078e0274 */
[----:B------:R4:W-:Y:S01]  /*2fc0*/  LDGSTS.E [R32+0x2000], desc[UR20][R126.64], P2 ;  /* 0x020000007e207fae */ /* 0x0009e200091a1014 */
[----:B------:R-:W-:Y:S01]  /*2fd0*/  SEL R54, RZ, 0x4, P5 ;  /* 0x00000004ff367807 */ /* 0x000fe20002800000 */
[----:B-----5:R-:W-:Y:S01]  /*2fe0*/  IMAD.WIDE R120, R79, 0x4, R120 ;  /* 0x000000044f787825 */ /* 0x020fe200078e0278 */
[----:B------:R-:W-:Y:S01]  /*2ff0*/  ISETP.NE.U32.AND P5, PT, R52, RZ, PT ;  /* 0x000000ff3400720c */ /* 0x000fe20003fa5070 */
[----:B------:R5:W-:Y:S01]  /*3000*/  LDGSTS.E [R32+0x2008], desc[UR20][R94.64], P4 ;  /* 0x020080005e207fae */ /* 0x000be2000a1a1014 */
[----:B------:R-:W-:Y:S01]  /*3010*/  ISETP.GT.AND P2, PT, R10, 0x5f, PT ;  /* 0x0000005f0a00780c */ /* 0x000fe20003f44270 */
[----:B--2---:R-:W-:Y:S01]  /*3020*/  IMAD.WIDE R132, R48, 0x4, R132 ;  /* 0x0000000430847825 */ /* 0x004fe200078e0284 */
[-C--:B------:R-:W-:Y:S01]  /*3030*/  ISETP.GE.AND P4, PT, R25, R50.reuse, PT ;  /* 0x000000321900720c */ /* 0x080fe20003f86270 */
[----:B------:R2:W-:Y:S01]  /*3040*/  LDGSTS.E [R38+0x2000], desc[UR20][R124.64], P6 ;  /* 0x020000007c267fae */ /* 0x0005e2000b1a1014 */
[----:B------:R-:W-:Y:S01]  /*3050*/  SEL R54, R54, RZ, P2 ;  /* 0x000000ff36367207 */ /* 0x000fe20001000000 */
[C---:B-1----:R-:W-:Y:S01]  /*3060*/  IMAD.WIDE R98, R48.reuse, 0x4, R98 ;  /* 0x0000000430627825 */ /* 0x042fe200078e0262 */
[-C--:B------:R-:W-:Y:S01]  /*3070*/  ISETP.GE.AND P6, PT, R31, R50.reuse, PT ;  /* 0x000000321f00720c */ /* 0x080fe20003fc6270 */
[----:B------:R1:W-:Y:S01]  /*3080*/  LDGSTS.E [R38+0x2008], desc[UR20][R122.64], P3 ;  /* 0x020080007a267fae */ /* 0x0003e200099a1014 */
[----:B------:R-:W-:Y:S01]  /*3090*/  SEL R52, RZ, 0x4, P4 ;  /* 0x00000004ff347807 */ /* 0x000fe20002000000 */
[----:B------:R-:W-:Y:S01]  /*30a0*/  IMAD.WIDE R138, R48, 0x4, R138 ;  /* 0x00000004308a7825 */ /* 0x000fe200078e028a */
[----:B------:R-:W-:Y:S01]  /*30b0*/  ISETP.NE.U32.AND P4, PT, R54, RZ, PT ;  /* 0x000000ff3600720c */ /* 0x000fe20003f85070 */
[----:B------:R-:W0:Y:S01]  /*30c0*/  LDGDEPBAR ;  /* 0x00000000000079af */ /* 0x000e220000000000 */
[----:B------:R-:W-:Y:S01]  /*30d0*/  SEL R54, RZ, 0x4, P6 ;  /* 0x00000004ff367807 */ /* 0x000fe20003000000 */
[----:B------:R-:W-:Y:S01]  /*30e0*/  IMAD.WIDE R84, R48, 0x4, R84 ;  /* 0x0000000430547825 */ /* 0x000fe200078e0254 */
[----:B------:R-:W-:Y:S01]  /*30f0*/  SEL R52, R52, RZ, P2 ;  /* 0x000000ff34347207 */ /* 0x000fe20001000000 */
[----:B------:R1:W-:Y:S01]  /*3100*/  LDGSTS.E [R42+0x10000], desc[UR20][R130.64], P5 ;  /* 0x10000000822a7fae */ /* 0x0003e2000a9a1014 */
[-C--:B------:R-:W-:Y:S01]  /*3110*/  ISETP.GE.AND P3, PT, R33, R50.reuse, PT ;  /* 0x000000322100720c */ /* 0x080fe20003f66270 */
[----:B------:R-:W-:Y:S01]  /*3120*/  IMAD.WIDE R86, R48, 0x4, R86 ;  /* 0x0000000430567825 */ /* 0x000fe200078e0256 */
[----:B------:R-:W-:Y:S01]  /*3130*/  SEL R54, R54, RZ, P2 ;  /* 0x000000ff36367207 */ /* 0x000fe20001000000 */
[----:B------:R1:W-:Y:S01]  /*3140*/  LDGSTS.E [R42+0x10400], desc[UR20][R134.64], P5 ;  /* 0x10400000862a7fae */ /* 0x0003e2000a9a1014 */
[----:B------:R-:W-:Y:S01]  /*3150*/  ISETP.GE.AND P6, PT, R69, R50, PT ;  /* 0x000000324500720c */ /* 0x000fe20003fc6270 */
[----:B------:R-:W-:-:S02]  /*3160*/  IMAD.WIDE R82, R48, 0x4, R82 ;  /* 0x0000000430527825 */ /* 0x000fc400078e0252 */
[----:B------:R1:W-:Y:S02]  /*3170*/  LDGSTS.E [R42+0x10800], desc[UR20][R102.64], P5 ;  /* 0x10800000662a7fae */ /* 0x0003e4000a9a1014 */
[C---:B------:R-:W-:Y:S02]  /*3180*/  IMAD.WIDE R88, R48.reuse, 0x4, R88 ;  /* 0x0000000430587825 */ /* 0x040fe400078e0258 */
[----:B------:R1:W-:Y:S02]  /*3190*/  LDGSTS.E [R42+0x10c00], desc[UR20][R140.64], P5 ;  /* 0x10c000008c2a7fae */ /* 0x0003e4000a9a1014 */
[C---:B------:R-:W-:Y:S02]  /*31a0*/  IMAD.WIDE R90, R48.reuse, 0x4, R90 ;  /* 0x00000004305a7825 */ /* 0x040fe400078e025a */
[----:B------:R1:W-:Y:S02]  /*31b0*/  LDGSTS.E [R42+0x11000], desc[UR20][R106.64], P5 ;  /* 0x110000006a2a7fae */ /* 0x0003e4000a9a1014 */
[----:B------:R-:W-:-:S02]  /*31c0*/  IMAD.WIDE R128, R48, 0x4, R128 ;  /* 0x0000000430807825 */ /* 0x000fc400078e0280 */
[----:B------:R1:W-:Y:S02]  /*31d0*/  LDGSTS.E [R42+0x11400], desc[UR20][R110.64], P5 ;  /* 0x114000006e2a7fae */ /* 0x0003e4000a9a1014 */
[C---:B------:R-:W-:Y:S02]  /*31e0*/  IMAD.WIDE R92, R48.reuse, 0x4, R92 ;  /* 0x00000004305c7825 */ /* 0x040fe400078e025c */
[----:B------:R1:W-:Y:S02]  /*31f0*/  LDGSTS.E [R42+0x11800], desc[UR20][R114.64], P5 ;  /* 0x11800000722a7fae */ /* 0x0003e4000a9a1014 */
[C---:B------:R-:W-:Y:S02]  /*3200*/  IMAD.WIDE R96, R48.reuse, 0x4, R96 ;  /* 0x0000000430607825 */ /* 0x040fe400078e0260 */
[----:B------:R1:W-:Y:S02]  /*3210*/  LDGSTS.E [R42+0x11c00], desc[UR20][R118.64], P5 ;  /* 0x11c00000762a7fae */ /* 0x0003e4000a9a1014 */
[----:B---3--:R-:W-:-:S02]  /*3220*/  IMAD.WIDE R136, R48, 0x4, R136 ;  /* 0x0000000430887825 */ /* 0x008fc400078e0288 */
[----:B------:R3:W-:Y:S02]  /*3230*/  LDGSTS.E [R46+0x10200], desc[UR20][R80.64], P5 ;  /* 0x10200000502e7fae */ /* 0x0007e4000a9a1014 */
[C---:B----4-:R-:W-:Y:S02]  /*3240*/  IMAD.WIDE R126, R48.reuse, 0x4, R126 ;  /* 0x00000004307e7825 */ /* 0x050fe400078e027e */
[----:B------:R4:W-:Y:S02]  /*3250*/  LDGSTS.E [R46+0x10600], desc[UR20][R100.64], P5 ;  /* 0x10600000642e7fae */ /* 0x0009e4000a9a1014 */
[C---:B-----5:R-:W-:Y:S02]  /*3260*/  IMAD.WIDE R94, R48.reuse, 0x4, R94 ;  /* 0x00000004305e7825 */ /* 0x060fe400078e025e */
[----:B------:R5:W-:Y:S02]  /*3270*/  LDGSTS.E [R46+0x10a00], desc[UR20][R142.64], P5 ;  /* 0x10a000008e2e7fae */ /* 0x000be4000a9a1014 */
[----:B--2---:R-:W-:-:S02]  /*3280*/  IMAD.WIDE R124, R48, 0x4, R124 ;  /* 0x00000004307c7825 */ /* 0x004fc400078e027c */
[----:B------:R2:W-:Y:S02]  /*3290*/  LDGSTS.E [R46+0x10e00], desc[UR20][R104.64], P5 ;  /* 0x10e00000682e7fae */ /* 0x0005e4000a9a1014 */
[----:B-1----:R-:W-:Y:S02]  /*32a0*/  IMAD.WIDE R122, R48, 0x4, R122 ;  /* 0x00000004307a7825 */ /* 0x002fe400078e027a */
[----:B------:R1:W-:Y:S02]  /*32b0*/  LDGSTS.E [R46+0x11200], desc[UR20][R108.64], P5 ;  /* 0x112000006c2e7fae */ /* 0x0003e4000a9a1014 */
[C---:B------:R-:W-:Y:S02]  /*32c0*/  IMAD.WIDE R130, R79.reuse, 0x4, R130 ;  /* 0x000000044f827825 */ /* 0x040fe400078e0282 */
[----:B------:R1:W-:Y:S02]  /*32d0*/  LDGSTS.E [R46+0x11600], desc[UR20][R112.64], P5 ;  /* 0x11600000702e7fae */ /* 0x0003e4000a9a1014 */
[----:B------:R-:W-:-:S02]  /*32e0*/  IMAD.WIDE R134, R79, 0x4, R134 ;  /* 0x000000044f867825 */ /* 0x000fc400078e0286 */
[----:B------:R1:W-:Y:S02]  /*32f0*/  LDGSTS.E [R46+0x11a00], desc[UR20][R116.64], P5 ;  /* 0x11a00000742e7fae */ /* 0x0003e4000a9a1014 */
[C---:B------:R-:W-:Y:S02]  /*3300*/  IMAD.WIDE R102, R79.reuse, 0x4, R102 ;  /* 0x000000044f667825 */ /* 0x040fe400078e0266 */
[----:B------:R1:W-:Y:S01]  /*3310*/  LDGSTS.E [R46+0x11e00], desc[UR20][R120.64], P5 ;  /* 0x11e00000782e7fae */ /* 0x0003e2000a9a1014 */
[----:B------:R-:W-:Y:S01]  /*3320*/  ISETP.NE.U32.AND P5, PT, R52, RZ, PT ;  /* 0x000000ff3400720c */ /* 0x000fe20003fa5070 */
[C---:B------:R-:W-:Y:S01]  /*3330*/  IMAD.WIDE R140, R79.reuse, 0x4, R140 ;  /* 0x000000044f8c7825 */ /* 0x040fe200078e028c */
[----:B------:R-:W-:Y:S01]  /*3340*/  SEL R52, RZ, 0x4, P3 ;  /* 0x00000004ff347807 */ /* 0x000fe20001800000 */
[----:B------:R-:W0:Y:S01]  /*3350*/  LDGDEPBAR ;  /* 0x00000000000079af */ /* 0x000e220000000000 */
[----:B------:R-:W-:Y:S01]  /*3360*/  ISETP.NE.U32.AND P3, PT, R54, RZ, PT ;  /* 0x000000ff3600720c */ /* 0x000fe20003f65070 */
[C---:B------:R-:W-:Y:S01]  /*3370*/  IMAD.WIDE R106, R79.reuse, 0x4, R106 ;  /* 0x000000044f6a7825 */ /* 0x040fe200078e026a */
[----:B------:R-:W-:Y:S01]  /*3380*/  SEL R54, RZ, 0x4, P6 ;  /* 0x00000004ff367807 */ /* 0x000fe20003000000 */
[----:B------:R-:W-:Y:S01]  /*3390*/  BAR.SYNC.DEFER_BLOCKING 0x0 ;  /* 0x0000000000007b1d */ /* 0x000fe20000010000 */
[----:B------:R-:W-:Y:S01]  /*33a0*/  SEL R52, R52, RZ, P2 ;  /* 0x000000ff34347207 */ /* 0x000fe20001000000 */
[----:B------:R-:W-:Y:S01]  /*33b0*/  IMAD.WIDE R110, R79, 0x4, R110 ;  /* 0x000000044f6e7825 */ /* 0x000fe200078e026e */
[----:B------:R-:W-:-:S02]  /*33c0*/  ISETP.GE.AND P6, PT, R71, R50, PT ;  /* 0x000000324700720c */ /* 0x000fc40003fc6270 */
[----:B------:R-:W-:Y:S01]  /*33d0*/  SEL R54, R54, RZ, P2 ;  /* 0x000000ff36367207 */ /* 0x000fe20001000000 */
[----:B------:R-:W-:-:S04]  /*33e0*/  IMAD.WIDE R114, R79, 0x4, R114 ;  /* 0x000000044f727825 */ /* 0x000fc800078e0272 */
[----:B------:R-:W-:-:S04]  /*33f0*/  IMAD.WIDE R118, R79, 0x4, R118 ;  /* 0x000000044f767825 */ /* 0x000fc800078e0276 */
[----:B---3--:R-:W-:-:S04]  /*3400*/  IMAD.WIDE R80, R79, 0x4, R80 ;  /* 0x000000044f507825 */ /* 0x008fc800078e0250 */
[----:B----4-:R-:W-:-:S04]  /*3410*/  IMAD.WIDE R100, R79, 0x4, R100 ;  /* 0x000000044f647825 */ /* 0x010fc800078e0264 */
[C---:B-----5:R-:W-:Y:S01]  /*3420*/  IMAD.WIDE R142, R79.reuse, 0x4, R142 ;  /* 0x000000044f8e7825 */ /* 0x060fe200078e028e */
[----:B------:R-:W-:Y:S01]  /*3430*/  @!PT LDS RZ, [RZ] ;  /* 0x00000000fffff984 */ /* 0x000fe20000000800 */
[----:B------:R-:W-:Y:S01]  /*3440*/  @!PT LDS RZ, [RZ] ;  /* 0x00000000fffff984 */ /* 0x000fe20000000800 */
[----:B------:R-:W-:Y:S01]  /*3450*/  @!PT LDS RZ, [RZ] ;  /* 0x00000000fffff984 */ /* 0x000fe20000000800 */
[----:B------:R3:W-:Y:S01]  /*3460*/  LDGSTS.E [R16+0x4000], desc[UR20][R132.64], P4 ;  /* 0x0400000084107fae */ /* 0x0007e2000a1a1014 */
[----:B------:R-:W-:Y:S02]  /*3470*/  ISETP.NE.U32.AND P4, PT, R52, RZ, PT ;  /* 0x000000ff3400720c */ /* 0x000fe40003f85070 */
[----:B--2---:R-:W-:Y:S01]  /*3480*/  IMAD.WIDE R104, R79, 0x4, R104 ;  /* 0x000000044f687825 */ /* 0x004fe200078e0268 */
[----:B------:R-:W-:Y:S01]  /*3490*/  SEL R52, RZ, 0x4, P6 ;  /* 0x00000004ff347807 */ /* 0x000fe20003000000 */
[----:B------:R2:W-:Y:S01]  /*34a0*/  LDGSTS.E [R16+0x4008], desc[UR20][R98.64], P5 ;  /* 0x0400800062107fae */ /* 0x0005e2000a9a1014 */
[----:B------:R-:W-:Y:S01]  /*34b0*/  ISETP.GE.AND P5, PT, R73, R50, PT ;  /* 0x000000324900720c */ /* 0x000fe20003fa6270 */
[C---:B-1----:R-:W-:Y:S01]  /*34c0*/  IMAD.WIDE R108, R79.reuse, 0x4, R108 ;  /* 0x000000044f6c7825 */ /* 0x042fe200078e026c */
[----:B------:R-:W-:Y:S01]  /*34d0*/  SEL R52, R52, RZ, P2 ;  /* 0x000000ff34347207 */ /* 0x000fe20001000000 */
[----:B------:R1:W-:Y:S01]  /*34e0*/  LDGSTS.E [R145+0x4000], desc[UR20][R138.64], P3 ;  /* 0x040000008a917fae */ /* 0x0003e200099a1014 */
[----:B------:R-:W-:Y:S01]  /*34f0*/  ISETP.NE.U32.AND P3, PT, R54, RZ, PT ;  /* 0x000000ff3600720c */ /* 0x000fe20003f65070 */
[----:B------:R-:W-:Y:S01]  /*3500*/  IMAD.WIDE R112, R79, 0x4, R112 ;  /* 0x000000044f707825 */ /* 0x000fe200078e0270 */
[----:B------:R-:W-:-:S02]  /*3510*/  SEL R54, RZ, 0x4, P5 ;  /* 0x00000004ff367807 */ /* 0x000fc40002800000 */
[-C--:B------:R-:W-:Y:S01]  /*3520*/  ISETP.GE.AND P6, PT, R75, R50.reuse, PT ;  /* 0x000000324b00720c */ /* 0x080fe20003fc6270 */
[----:B------:R4:W-:Y:S01]  /*3530*/  LDGSTS.E [R145+0x4008], desc[UR20][R84.64], P4 ;  /* 0x0400800054917fae */ /* 0x0009e2000a1a1014 */
[----:B------:R-:W-:Y:S01]  /*3540*/  ISETP.NE.U32.AND P5, PT, R52, RZ, PT ;  /* 0x000000ff3400720c */ /* 0x000fe20003fa5070 */
[C---:B------:R-:W-:Y:S01]  /*3550*/  IMAD.WIDE R116, R79.reuse, 0x4, R116 ;  /* 0x000000044f747825 */ /* 0x040fe200078e0274 */
[----:B------:R-:W-:Y:S02]  /*3560*/  SEL R52, RZ, 0x4, P6 ;  /* 0x00000004ff347807 */ /* 0x000fe40003000000 */
[----:B------:R-:W-:Y:S01]  /*3570*/  SEL R54, R54, RZ, P2 ;  /* 0x000000ff36367207 */ /* 0x000fe20001000000 */
[----:B------:R-:W-:Y:S01]  /*3580*/  IMAD.WIDE R120, R79, 0x4, R120 ;  /* 0x000000044f787825 */ /* 0x000fe200078e0278 */
[----:B------:R-:W-:Y:S01]  /*3590*/  ISETP.GE.AND P4, PT, R77, R50, PT ;  /* 0x000000324d00720c */ /* 0x000fe20003f86270 */
[----:B------:R5:W-:Y:S01]  /*35a0*/  LDGSTS.E [R149+0x4000], desc[UR20][R86.64], P3 ;  /* 0x0400000056957fae */ /* 0x000be200099a1014 */
[----:B------:R-:W-:Y:S01]  /*35b0*/  ISETP.NE.U32.AND P6, PT, R54, RZ, PT ;  /* 0x000000ff3600720c */ /* 0x000fe20003fc5070 */
[----:B---3--:R-:W-:Y:S01]  /*35c0*/  IMAD.WIDE R132, R48, 0x4, R132 ;  /* 0x0000000430847825 */ /* 0x008fe200078e0284 */
[----:B------:R-:W-:-:S02]  /*35d0*/  SEL R52, R52, RZ, P2 ;  /* 0x000000ff34347207 */ /* 0x000fc40001000000 */
[----:B------:R-:W-:Y:S01]  /*35e0*/  SEL R54, RZ, 0x4, P4 ;  /* 0x00000004ff367807 */ /* 0x000fe20002000000 */
[----:B------:R3:W-:Y:S01]  /*35f0*/  LDGSTS.E [R149+0x4008], desc[UR20][R82.64], P5 ;  /* 0x0400800052957fae */ /* 0x0007e2000a9a1014 */
[-C--:B------:R-:W-:Y:S01]  /*3600*/  ISETP.GE.AND P4, PT, R147, R50.reuse, PT ;  /* 0x000000329300720c */ /* 0x080fe20003f86270 */
[----:B--2---:R-:W-:Y:S01]  /*3610*/  IMAD.WIDE R98, R48, 0x4, R98 ;  /* 0x0000000430627825 */ /* 0x004fe200078e0262 */
[----:B------:R-:W-:Y:S02]  /*3620*/  ISETP.NE.U32.AND P3, PT, R52, RZ, PT ;  /* 0x000000ff3400720c */ /* 0x000fe40003f65070 */
[----:B------:R-:W-:Y:S01]  /*3630*/  SEL R54, R54, RZ, P2 ;  /* 0x000000ff36367207 */ /* 0x000fe20001000000 */
[C---:B-1----:R-:W-:Y:S01]  /*3640*/  IMAD.WIDE R138, R48.reuse, 0x4, R138 ;  /* 0x00000004308a7825 */ /* 0x042fe200078e028a */
[----:B------:R-:W-:Y:S01]  /*3650*/  ISETP.GE.AND P5, PT, R151, R50, PT ;  /* 0x000000329700720c */ /* 0x000fe20003fa6270 */
[----:B------:R1:W-:Y:S01]  /*3660*/  LDGSTS.E [R157+0x4000], desc[UR20][R88.64], P6 ;  /* 0x04000000589d7fae */ /* 0x0003e2000b1a1014 */
[----:B------:R-:W-:Y:S01]  /*3670*/  SEL R52, RZ, 0x4, P4 ;  /* 0x00000004ff347807 */ /* 0x000fe20002000000 */
[----:B----4-:R-:W-:Y:S01]  /*3680*/  IMAD.WIDE R84, R48, 0x4, R84 ;  /* 0x0000000430547825 */ /* 0x010fe200078e0254 */
[----:B------:R-:W-:-:S02]  /*3690*/  ISETP.NE.U32.AND P4, PT, R54, RZ, PT ;  /* 0x000000ff3600720c */ /* 0x000fc40003f85070 */
[----:B------:R-:W-:Y:S01]  /*36a0*/  SEL R54, RZ, 0x4, P5 ;  /* 0x00000004ff367807 */ /* 0x000fe20002800000 */
[----:B-----5:R-:W-:Y:S01]  /*36b0*/  IMAD.WIDE R86, R48, 0x4, R86 ;  /* 0x0000000430567825 */ /* 0x020fe200078e0256 */
[----:B------:R-:W-:Y:S01]  /*36c0*/  SEL R52, R52, RZ, P2 ;  /* 0x000000ff34347207 */ /* 0x000fe20001000000 */
[----:B------:R2:W-:Y:S01]  /*36d0*/  LDGSTS.E [R157+0x4008], desc[UR20][R90.64], P3 ;  /* 0x040080005a9d7fae */ /* 0x0005e200099a1014 */
[----:B------:R-:W-:Y:S01]  /*36e0*/  ISETP.GE.AND P5, PT, R153, R50, PT ;  /* 0x000000329900720c */ /* 0x000fe20003fa6270 */
[----:B---3--:R-:W-:Y:S01]  /*36f0*/  IMAD.WIDE R82, R48, 0x4, R82 ;  /* 0x0000000430527825 */ /* 0x008fe200078e0252 */
[----:B------:R-:W-:Y:S02]  /*3700*/  SEL R54, R54, RZ, P2 ;  /* 0x000000ff36367207 */ /* 0x000fe40001000000 */
[----:B------:R-:W-:Y:S01]  /*3710*/  ISETP.NE.U32.AND P6, PT, R52, RZ, PT ;  /* 0x000000ff3400720c */ /* 0x000fe20003fc5070 */
[----:B-1----:R-:W-:Y:S01]  /*3720*/  IMAD.WIDE R88, R48, 0x4, R88 ;  /* 0x0000000430587825 */ /* 0x002fe200078e0258 */
[----:B------:R-:W-:Y:S01]  /*3730*/  ISETP.NE.U32.AND P3, PT, R54, RZ, PT ;  /* 0x000000ff3600720c */ /* 0x000fe20003f65070 */
[----:B------:R1:W-:Y:S01]  /*3740*/  LDGSTS.E [R159+0x4000], desc[UR20][R128.64], P4 ;  /* 0x04000000809f7fae */ /* 0x0003e2000a1a1014 */
[----:B------:R-:W-:-:S02]  /*3750*/  SEL R52, RZ, 0x4, P5 ;  /* 0x00000004ff347807 */ /* 0x000fc40002800000 */
[-C--:B------:R-:W-:Y:S01]  /*3760*/  ISETP.GE.AND P5, PT, R155, R50.reuse, PT ;  /* 0x000000329b00720c */ /* 0x080fe20003fa6270 */
[----:B--2---:R-:W-:Y:S01]  /*3770*/  IMAD.WIDE R90, R48, 0x4, R90 ;  /* 0x00000004305a7825 */ /* 0x004fe200078e025a */
[----:B------:R-:W-:Y:S02]  /*3780*/  SEL R52, R52, RZ, P2 ;  /* 0x000000ff34347207 */ /* 0x000fe40001000000 */
[----:B------:R-:W-:Y:S02]  /*3790*/  SEL R54, RZ, 0x4, P5 ;  /* 0x00000004ff367807 */ /* 0x000fe40002800000 */
[----:B------:R-:W-:Y:S01]  /*37a0*/  ISETP.NE.U32.AND P5, PT, R52, RZ, PT ;  /* 0x000000ff3400720c */ /* 0x000fe20003fa5070 */
[----:B------:R2:W-:Y:S01]  /*37b0*/  LDGSTS.E [R159+0x4008], desc[UR20][R92.64], P6 ;  /* 0x040080005c9f7fae */ /* 0x0005e2000b1a1014 */
[-C--:B------:R-:W-:Y:S01]  /*37c0*/  ISETP.GE.AND P4, PT, R161, R50.reuse, PT ;  /* 0x00000032a100720c */ /* 0x080fe20003f86270 */
[----:B-1----:R-:W-:Y:S01]  /*37d0*/  IMAD.WIDE R128, R48, 0x4, R128 ;  /* 0x0000000430807825 */ /* 0x002fe200078e0280 */
[----:B------:R-:W-:Y:S01]  /*37e0*/  SEL R54, R54, RZ, P2 ;  /* 0x000000ff36367207 */ /* 0x000fe20001000000 */
[----:B------:R1:W-:Y:S01]  /*37f0*/  LDGSTS.E [R28+0x4000], desc[UR20][R96.64], P3 ;  /* 0x04000000601c7fae */ /* 0x0003e200099a1014 */
[----:B------:R-:W-:-:S02]  /*3800*/  ISETP.GE.AND P6, PT, R163, R50, PT ;  /* 0x00000032a300720c */ /* 0x000fc40003fc6270 */
[----:B------:R-:W-:Y:S02]  /*3810*/  ISETP.NE.U32.AND P3, PT, R54, RZ, PT ;  /* 0x000000ff3600720c */ /* 0x000fe40003f65070 */
[----:B------:R-:W-:Y:S02]  /*3820*/  SEL R52, RZ, 0x4, P4 ;  /* 0x00000004ff347807 */ /* 0x000fe40002000000 */
[----:B------:R-:W-:Y:S01]  /*3830*/  SEL R54, RZ, 0x4, P6 ;  /* 0x00000004ff367807 */ /* 0x000fe20003000000 */
[----:B------:R3:W-:Y:S01]  /*3840*/  LDGSTS.E [R28+0x4008], desc[UR20][R136.64], P5 ;  /* 0x04008000881c7fae */ /* 0x0007e2000a9a1014 */
[-C--:B------:R-:W-:Y:S01]  /*3850*/  ISETP.GE.AND P4, PT, R165, R50.reuse, PT ;  /* 0x00000032a500720c */ /* 0x080fe20003f86270 */
[----:B--2---:R-:W-:Y:S01]  /*3860*/  IMAD.WIDE R92, R48, 0x4, R92 ;  /* 0x00000004305c7825 */ /* 0x004fe200078e025c */
[----:B------:R-:W-:Y:S02]  /*3870*/  SEL R52, R52, RZ, P2 ;  /* 0x000000ff34347207 */ /* 0x000fe40001000000 */
[----:B------:R-:W-:Y:S01]  /*3880*/  SEL R54, R54, RZ, P2 ;  /* 0x000000ff36367207 */ /* 0x000fe20001000000 */
[----:B-1----:R-:W-:Y:S01]  /*3890*/  IMAD.WIDE R96, R48, 0x4, R96 ;  /* 0x0000000430607825 */ /* 0x002fe200078e0260 */
[----:B------:R-:W-:Y:S01]  /*38a0*/  ISETP.GE.AND P6, PT, R6, R50, PT ;  /* 0x000000320600720c */ /* 0x000fe20003fc6270 */
[----:B------:R1:W-:Y:S01]  /*38b0*/  LDGSTS.E [R32+0x4000], desc[UR20][R126.64], P3 ;  /* 0x040000007e207fae */ /* 0x0003e200099a1014 */
[----:B------:R-:W-:-:S02]  /*38c0*/  SEL R50, RZ, 0x4, P4 ;  /* 0x00000004ff327807 */ /* 0x000fc40002000000 */
[----:B------:R-:W-:Y:S01]  /*38d0*/  ISETP.NE.U32.AND P5, PT, R52, RZ, PT ;  /* 0x000000ff3400720c */ /* 0x000fe20003fa5070 */
[----:B---3--:R-:W-:Y:S01]  /*38e0*/  IMAD.WIDE R136, R48, 0x4, R136 ;  /* 0x0000000430887825 */ /* 0x008fe200078e0288 */
[----:B------:R-:W-:Y:S02]  /*38f0*/  ISETP.NE.U32.AND P4, PT, R54, RZ, PT ;  /* 0x000000ff3600720c */ /* 0x000fe40003f85070 */
[----:B------:R-:W-:Y:S02]  /*3900*/  SEL R54, RZ, 0x4, P6 ;  /* 0x00000004ff367807 */ /* 0x000fe40003000000 */
[----:B------:R-:W-:Y:S01]  /*3910*/  SEL R52, R50, RZ, P2 ;  /* 0x000000ff32347207 */ /* 0x000fe20001000000 */
[----:B------:R-:W-:Y:S01]  /*3920*/  VIADD R50, R4, 0xffffffa0 ;  /* 0xffffffa004327836 */ /* 0x000fe20000000000 */
[----:B------:R-:W-:Y:S01]  /*3930*/  SEL R54, R54, RZ, P2 ;  /* 0x000000ff36367207 */ /* 0x000fe20001000000 */
[----:B-1----:R-:W-:Y:S01]  /*3940*/  IMAD.WIDE R126, R48, 0x4, R126 ;  /* 0x00000004307e7825 */ /* 0x002fe200078e027e */
[----:B------:R-:W-:-:S02]  /*3950*/  ISETP.NE.U32.AND P3, PT, R52, RZ, PT ;  /* 0x000000ff3400720c */ /* 0x000fc40003f65070 */
[-C--:B------:R-:W-:Y:S01]  /*3960*/  ISETP.GE.AND P6, PT, R3, R50.reuse, PT ;  /* 0x000000320300720c */ /* 0x080fe20003fc6270 */
[----:B------:R1:W-:Y:S01]  /*3970*/  LDGSTS.E [R32+0x4008], desc[UR20][R94.64], P5 ;  /* 0x040080005e207fae */ /* 0x0003e2000a9a1014 */
[----:B------:R-:W-:Y:S02]  /*3980*/  ISETP.GT.AND P2, PT, R10, 0x7f, PT ;  /* 0x0000007f0a00780c */ /* 0x000fe40003f44270 */
[----:B------:R-:W-:Y:S01]  /*3990*/  SEL R52, RZ, 0x4, P6 ;  /* 0x00000004ff347807 */ /* 0x000fe20003000000 */
[----:B------:R2:W-:Y:S01]  /*39a0*/  LDGSTS.E [R38+0x4000], desc[UR20][R124.64], P4 ;  /* 0x040000007c267fae */ /* 0x0005e2000a1a1014 */
[----:B------:R-:W-:Y:S02]  /*39b0*/  ISETP.NE.U32.AND P4, PT, R54, RZ, PT ;  /* 0x000000ff3600720c */ /* 0x000fe40003f85070 */
[-C--:B------:R-:W-:Y:S02]  /*39c0*/  ISETP.GE.AND P5, PT, R25, R50.reuse, PT ;  /* 0x000000321900720c */ /* 0x080fe40003fa6270 */
[----:B------:R-:W-:Y:S01]  /*39d0*/  SEL R52, R52, RZ, P2 ;  /* 0x000000ff34347207 */ /* 0x000fe20001000000 */
[----:B------:R3:W-:Y:S01]  /*39e0*/  LDGSTS.E [R38+0x4008], desc[UR20][R122.64], P3 ;  /* 0x040080007a267fae */ /* 0x0007e200099a1014 */
[----:B------:R-:W-:Y:S01]  /*39f0*/  SEL R54, RZ, 0x4, P5 ;  /* 0x00000004ff367807 */ /* 0x000fe20002800000 */
[----:B-1----:R-:W-:Y:S01]  /*3a00*/  IMAD.WIDE R94, R48, 0x4, R94 ;  /* 0x00000004305e7825 */ /* 0x002fe200078e025e */
[----:B------:R-:W-:Y:S01]  /*3a10*/  ISETP.GE.AND P6, PT, R31, R50, PT ;  /* 0x000000321f00720c */ /* 0x000fe20003fc6270 */
[----:B------:R-:W0:Y:S01]  /*3a20*/  LDGDEPBAR ;  /* 0x00000000000079af */ /* 0x000e220000000000 */
[----:B------:R-:W-:Y:S01]  /*3a30*/  ISETP.NE.U32.AND P5, PT, R52, RZ, PT ;  /* 0x000000ff3400720c */ /* 0x000fe20003fa5070 */
[----:B--2---:R-:W-:Y:S01]  /*3a40*/  IMAD.WIDE R124, R48, 0x4, R124 ;  /* 0x00000004307c7825 */ /* 0x004fe200078e027c */
[----:B------:R-:W-:Y:S01]  /*3a50*/  SEL R52, R54, RZ, P2 ;  /* 0x000000ff36347207 */ /* 0x000fe20001000000 */
[----:B------:R1:W-:Y:S01]  /*3a60*/  LDGSTS.E [R42+0x12000], desc[UR20][R130.64], P4 ;  /* 0x12000000822a7fae */ /* 0x0003e2000a1a1014 */
[----:B------:R-:W-:-:S02]  /*3a70*/  SEL R56, RZ, 0x4, P6 ;  /* 0x00000004ff387807 */ /* 0x000fc40003000000 */
[-C--:B------:R-:W-:Y:S01]  /*3a80*/  ISETP.GE.AND P6, PT, R33, R50.reuse, PT ;  /* 0x000000322100720c */ /* 0x080fe20003fc6270 */
[----:B------:R2:W-:Y:S01]  /*3a90*/  LDGSTS.E [R42+0x12400], desc[UR20][R134.64], P4 ;  /* 0x12400000862a7fae */ /* 0x0005e2000a1a1014 */
[----:B------:R-:W-:Y:S01]  /*3aa0*/  SEL R54, R56, RZ, P2 ;  /* 0x000000ff38367207 */ /* 0x000fe20001000000 */
[----:B---3--:R-:W-:Y:S01]  /*3ab0*/  IMAD.WIDE R122, R48, 0x4, R122 ;  /* 0x00000004307a7825 */ /* 0x008fe200078e027a */
[----:B------:R-:W-:Y:S01]  /*3ac0*/  ISETP.GE.AND P3, PT, R69, R50, PT ;  /* 0x000000324500720c */ /* 0x000fe20003f66270 */
[----:B------:R3:W-:Y:S04]  /*3ad0*/  LDGSTS.E [R42+0x12800], desc[UR20][R102.64], P4 ;  /* 0x12800000662a7fae */ /* 0x0007e8000a1a1014 */
[----:B------:R4:W-:Y:S01]  /*3ae0*/  LDGSTS.E [R42+0x12c00], desc[UR20][R140.64], P4 ;  /* 0x12c000008c2a7fae */ /* 0x0009e2000a1a1014 */
[----:B-1----:R-:W-:-:S03]  /*3af0*/  IMAD.WIDE R130, R79, 0x4, R130 ;  /* 0x000000044f827825 */ /* 0x002fc600078e0282 */
[----:B------:R1:W-:Y:S01]  /*3b00*/  LDGSTS.E [R42+0x13000], desc[UR20][R106.64], P4 ;  /* 0x130000006a2a7fae */ /* 0x0003e2000a1a1014 */
[----:B--2---:R-:W-:-:S03]  /*3b10*/  IMAD.WIDE R134, R79, 0x4, R134 ;  /* 0x000000044f867825 */ /* 0x004fc600078e0286 */
[----:B------:R2:W-:Y:S01]  /*3b20*/  LDGSTS.E [R42+0x13400], desc[UR20][R110.64], P4 ;  /* 0x134000006e2a7fae */ /* 0x0005e2000a1a1014 */
[----:B---3--:R-:W-:-:S03]  /*3b30*/  IMAD.WIDE R102, R79, 0x4, R102 ;  /* 0x000000044f667825 */ /* 0x008fc600078e0266 */
[----:B------:R3:W-:Y:S01]  /*3b40*/  LDGSTS.E [R42+0x13800], desc[UR20][R114.64], P4 ;  /* 0x13800000722a7fae */ /* 0x0007e2000a1a1014 */
[----:B----4-:R-:W-:-:S03]  /*3b50*/  IMAD.WIDE R140, R79, 0x4, R140 ;  /* 0x000000044f8c7825 */ /* 0x010fc600078e028c */
        /* <DEDUP_REMOVED lines=17> */
[----:B------:R-:W-:Y:S01]  /*3c70*/  ISETP.NE.U32.AND P4, PT, R52, RZ, PT ;  /* 0x000000ff3400720c */ /* 0x000fe20003f85070 */
[C---:B-1----:R-:W-:Y:S01]  /*3c80*/  IMAD.WIDE R108, R79.reuse, 0x4, R108 ;  /* 0x000000044f6c7825 */ /* 0x042fe200078e026c */
[----:B------:R-:W-:Y:S01]  /*3c90*/  SEL R52, RZ, 0x4, P6 ;  /* 0x00000004ff347807 */ /* 0x000fe20003000000 */
[----:B------:R-:W0:Y:S01]  /*3ca0*/  LDGDEPBAR ;  /* 0x00000000000079af */ /* 0x000e220000000000 */
[----:B------:R-:W-:Y:S01]  /*3cb0*/  BAR.SYNC.DEFER_BLOCKING 0x0 ;  /* 0x0000000000007b1d */ /* 0x000fe20000010000 */
[----:B------:R-:W-:Y:S01]  /*3cc0*/  ISETP.NE.U32.AND P6, PT, R54, RZ, PT ;  /* 0x000000ff3600720c */ /* 0x000fe20003fc5070 */
[C---:B--2---:R-:W-:Y:S01]  /*3cd0*/  IMAD.WIDE R112, R79.reuse, 0x4, R112 ;  /* 0x000000044f707825 */ /* 0x044fe200078e0270 */
[----:B------:R-:W-:Y:S02]  /*3ce0*/  SEL R52, R52, RZ, P2 ;  /* 0x000000ff34347207 */ /* 0x000fe40001000000 */
[----:B------:R-:W-:Y:S01]  /*3cf0*/  SEL R54, RZ, 0x4, P3 ;  /* 0x00000004ff367807 */ /* 0x000fe20001800000 */
[----:B---3--:R-:W-:Y:S01]  /*3d00*/  IMAD.WIDE R116, R79, 0x4, R116 ;  /* 0x000000044f747825 */ /* 0x008fe200078e0274 */
[----:B------:R-:W-:-:S02]  /*3d10*/  ISETP.NE.U32.AND P3, PT, R52, RZ, PT ;  /* 0x000000ff3400720c */ /* 0x000fc40003f65070 */
[----:B------:R-:W-:Y:S01]  /*3d20*/  SEL R54, R54, RZ, P2 ;  /* 0x000000ff36367207 */ /* 0x000fe20001000000 */
[----:B----4-:R-:W-:Y:S01]  /*3d30*/  IMAD.WIDE R120, R79, 0x4, R120 ;  /* 0x000000044f787825 */ /* 0x010fe200078e0278 */
[----:B------:R-:W-:Y:S01]  /*3d40*/  @!PT LDS RZ, [RZ] ;  /* 0x00000000fffff984 */ /* 0x000fe20000000800 */
[----:B------:R-:W-:Y:S01]  /*3d50*/  @!PT LDS RZ, [RZ] ;  /* 0x00000000fffff984 */ /* 0x000fe20000000800 */
[----:B------:R-:W-:Y:S01]  /*3d60*/  @!PT LDS RZ, [RZ] ;  /* 0x00000000fffff984 */ /* 0x000fe20000000800 */
[----:B------:R1:W-:Y:S01]  /*3d70*/  LDGSTS.E [R16+0x6000], desc[UR20][R132.64], P5 ;  /* 0x0600000084107fae */ /* 0x0003e2000a9a1014 */
[----:B------:R-:W-:-:S03]  /*3d80*/  ISETP.GE.AND P5, PT, R71, R50, PT ;  /* 0x000000324700720c */ /* 0x000fc60003fa6270 */
[----:B------:R2:W-:Y:S01]  /*3d90*/  LDGSTS.E [R16+0x6008], desc[UR20][R98.64], P4 ;  /* 0x0600800062107fae */ /* 0x0005e2000a1a1014 */
[----:B------:R-:W-:Y:S02]  /*3da0*/  SEL R52, RZ, 0x4, P5 ;  /* 0x00000004ff347807 */ /* 0x000fe40002800000 */
[-C--:B------:R-:W-:Y:S01]  /*3db0*/  ISETP.GE.AND P4, PT, R73, R50.reuse, PT ;  /* 0x000000324900720c */ /* 0x080fe20003f86270 */
[----:B------:R3:W-:Y:S01]  /*3dc0*/  LDGSTS.E [R145+0x6000], desc[UR20][R138.64], P6 ;  /* 0x060000008a917fae */ /* 0x0007e2000b1a1014 */
[----:B------:R-:W-:Y:S02]  /*3dd0*/  SEL R52, R52, RZ, P2 ;  /* 0x000000ff34347207 */ /* 0x000fe40001000000 */
[----:B------:R-:W-:Y:S01]  /*3de0*/  ISETP.NE.U32.AND P5, PT, R54, RZ, PT ;  /* 0x000000ff3600720c */ /* 0x000fe20003fa5070 */
[----:B------:R4:W-:Y:S01]  /*3df0*/  LDGSTS.E [R145+0x6008], desc[UR20][R84.64], P3 ;  /* 0x0600800054917fae */ /* 0x0009e200099a1014 */
[----:B------:R-:W-:Y:S01]  /*3e00*/  SEL R54, RZ, 0x4, P4 ;  /* 0x00000004ff367807 */ /* 0x000fe20002000000 */
[----:B-1----:R-:W-:Y:S01]  /*3e10*/  IMAD.WIDE R132, R48, 0x4, R132 ;  /* 0x0000000430847825 */ /* 0x002fe200078e0284 */
[----:B------:R-:W-:-:S02]  /*3e20*/  ISETP.GE.AND P6, PT, R75, R50, PT ;  /* 0x000000324b00720c */ /* 0x000fc40003fc6270 */
[----:B------:R-:W-:Y:S01]  /*3e30*/  ISETP.NE.U32.AND P4, PT, R52, RZ, PT ;  /* 0x000000ff3400720c */ /* 0x000fe20003f85070 */
[----:B--2---:R-:W-:Y:S01]  /*3e40*/  IMAD.WIDE R98, R48, 0x4, R98 ;  /* 0x0000000430627825 */ /* 0x004fe200078e0262 */
[----:B------:R-:W-:Y:S02]  /*3e50*/  SEL R52, RZ, 0x4, P6 ;  /* 0x00000004ff347807 */ /* 0x000fe40003000000 */
[----:B------:R-:W-:Y:S01]  /*3e60*/  SEL R54, R54, RZ, P2 ;  /* 0x000000ff36367207 */ /* 0x000fe20001000000 */
[----:B---3--:R-:W-:Y:S01]  /*3e70*/  IMAD.WIDE R138, R48, 0x4, R138 ;  /* 0x00000004308a7825 */ /* 0x008fe200078e028a */
[----:B------:R-:W-:Y:S01]  /*3e80*/  ISETP.GE.AND P6, PT, R77, R50, PT ;  /* 0x000000324d00720c */ /* 0x000fe20003fc6270 */
[----:B------:R1:W-:Y:S01]  /*3e90*/  LDGSTS.E [R149+0x6000], desc[UR20][R86.64], P5 ;  /* 0x0600000056957fae */ /* 0x0003e2000a9a1014 */
[----:B------:R-:W-:Y:S01]  /*3ea0*/  ISETP.NE.U32.AND P3, PT, R54, RZ, PT ;  /* 0x000000ff3600720c */ /* 0x000fe20003f65070 */
[----:B----4-:R-:W-:Y:S01]  /*3eb0*/  IMAD.WIDE R84, R48, 0x4, R84 ;  /* 0x0000000430547825 */ /* 0x010fe200078e0254 */
[----:B------:R-:W-:-:S02]  /*3ec0*/  SEL R52, R52, RZ, P2 ;  /* 0x000000ff34347207 */ /* 0x000fc40001000000 */
[----:B------:R-:W-:Y:S01]  /*3ed0*/  SEL R54, RZ, 0x4, P6 ;  /* 0x00000004ff367807 */ /* 0x000fe20003000000 */
[----:B------:R2:W-:Y:S01]  /*3ee0*/  LDGSTS.E [R149+0x6008], desc[UR20][R82.64], P4 ;  /* 0x0600800052957fae */ /* 0x0005e2000a1a1014 */
[-C--:B------:R-:W-:Y:S02]  /*3ef0*/  ISETP.GE.AND P6, PT, R147, R50.reuse, PT ;  /* 0x000000329300720c */ /* 0x080fe40003fc6270 */
[----:B------:R-:W-:Y:S02]  /*3f00*/  ISETP.NE.U32.AND P5, PT, R52, RZ, PT ;  /* 0x000000ff3400720c */ /* 0x000fe40003fa5070 */
[----:B------:R-:W-:Y:S01]  /*3f10*/  SEL R54, R54, RZ, P2 ;  /* 0x000000ff36367207 */ /* 0x000fe20001000000 */
[----:B-1----:R-:W-:Y:S01]  /*3f20*/  IMAD.WIDE R86, R48, 0x4, R86 ;  /* 0x0000000430567825 */ /* 0x002fe200078e0256 */
[----:B------:R-:W-:Y:S01]  /*3f30*/  ISETP.GE.AND P4, PT, R151, R50, PT ;  /* 0x000000329700720c */ /* 0x000fe20003f86270 */
[----:B------:R1:W-:Y:S01]  /*3f40*/  LDGSTS.E [R157+0x6000], desc[UR20][R88.64], P3 ;  /* 0x06000000589d7fae */ /* 0x0003e200099a1014 */
[----:B------:R-:W-:-:S02]  /*3f50*/  SEL R52, RZ, 0x4, P6 ;  /* 0x00000004ff347807 */ /* 0x000fc40003000000 */
[----:B------:R-:W-:Y:S01]  /*3f60*/  ISETP.NE.U32.AND P6, PT, R54, RZ, PT ;  /* 0x000000ff3600720c */ /* 0x000fe20003fc5070 */
[----:B--2---:R-:W-:Y:S01]  /*3f70*/  IMAD.WIDE R82, R48, 0x4, R82 ;  /* 0x0000000430527825 */ /* 0x004fe200078e0252 */
[----:B------:R-:W-:Y:S02]  /*3f80*/  SEL R54, RZ, 0x4, P4 ;  /* 0x00000004ff367807 */ /* 0x000fe40002000000 */
[----:B------:R-:W-:Y:S01]  /*3f90*/  SEL R52, R52, RZ, P2 ;  /* 0x000000ff34347207 */ /* 0x000fe20001000000 */
[----:B------:R2:W-:Y:S01]  /*3fa0*/  LDGSTS.E [R157+0x6008], desc[UR20][R90.64], P5 ;  /* 0x060080005a9d7fae */ /* 0x0005e2000a9a1014 */
[----:B------:R-:W-:Y:S02]  /*3fb0*/  ISETP.GE.AND P4, PT, R153, R50, PT ;  /* 0x000000329900720c */ /* 0x000fe40003f86270 */
[----:B------:R-:W-:Y:S01]  /*3fc0*/  SEL R54, R54, RZ, P2 ;  /* 0x000000ff36367207 */ /* 0x000fe20001000000 */
[----:B-1----:R-:W-:Y:S01]  /*3fd0*/  IMAD.WIDE R88, R48, 0x4, R88 ;  /* 0x0000000430587825 */ /* 0x002fe200078e0258 */
[----:B------:R-:W-:-:S02]  /*3fe0*/  ISETP.NE.U32.AND P3, PT, R52, RZ, PT ;  /* 0x000000ff3400720c */ /* 0x000fc40003f65070 */
[----:B------:R-:W-:Y:S01]  /*3ff0*/  ISETP.NE.U32.AND P5, PT, R54, RZ, PT ;  /* 0x000000ff3600720c */ /* 0x000fe20003fa5070 */
[----:B------:R1:W-:Y:S01]  /*4000*/  LDGSTS.E [R159+0x6000], desc[UR20][R128.64], P6 ;  /* 0x06000000809f7fae */ /* 0x0003e2000b1a1014 */
[----:B------:R-:W-:Y:S02]  /*4010*/  SEL R52, RZ, 0x4, P4 ;  /* 0x00000004ff347807 */ /* 0x000fe40002000000 */
        /* <DEDUP_REMOVED lines=121> */
[----:B------:R-:W-:Y:S02]  /*47b0*/  ISETP.NE.U32.AND P5, PT, R54, RZ, PT ;  /* 0x000000ff3600720c */ /* 0x000fe40003fa5070 */
[-C--:B------:R-:W-:Y:S02]  /*47c0*/  ISETP.GE.AND P6, PT, R147, R50.reuse, PT ;  /* 0x000000329300720c */ /* 0x080fe40003fc6270 */
[----:B------:R-:W-:Y:S01]  /*47d0*/  SEL R52, R52, RZ, P2 ;  /* 0x000000ff34347207 */ /* 0x000fe20001000000 */
[----:B-1----:R-:W-:Y:S01]  /*47e0*/  IMAD.WIDE R86, R48, 0x4, R86 ;  /* 0x0000000430567825 */ /* 0x002fe200078e0256 */
[----:B------:R-:W-:Y:S01]  /*47f0*/  ISETP.GE.AND P4, PT, R151, R50, PT ;  /* 0x000000329700720c */ /* 0x000fe20003f86270 */
[----:B------:R1:W-:Y:S01]  /*4800*/  LDGSTS.E [R157+0x8000], desc[UR20][R88.64], P3 ;  /* 0x08000000589d7fae */ /* 0x0003e200099a1014 */
[----:B------:R-:W-:-:S02]  /*4810*/  SEL R54, RZ, 0x4, P6 ;  /* 0x00000004ff367807 */ /* 0x000fc40003000000 */
[----:B------:R-:W-:Y:S01]  /*4820*/  ISETP.NE.U32.AND P6, PT, R52, RZ, PT ;  /* 0x000000ff3400720c */ /* 0x000fe20003fc5070 */
[----:B--2---:R-:W-:Y:S01]  /*4830*/  IMAD.WIDE R82, R48, 0x4, R82 ;  /* 0x0000000430527825 */ /* 0x004fe200078e0252 */
[----:B------:R-:W-:Y:S01]  /*4840*/  SEL R52, RZ, 0x4, P4 ;  /* 0x00000004ff347807 */ /* 0x000fe20002000000 */
[----:B------:R2:W-:Y:S01]  /*4850*/  LDGSTS.E [R157+0x8008], desc[UR20][R90.64], P5 ;  /* 0x080080005a9d7fae */ /* 0x0005e2000a9a1014 */
[----:B------:R-:W-:Y:S02]  /*4860*/  SEL R54, R54, RZ, P2 ;  /* 0x000000ff36367207 */ /* 0x000fe40001000000 */
[----:B------:R-:W-:Y:S02]  /*4870*/  SEL R52, R52, RZ, P2 ;  /* 0x000000ff34347207 */ /* 0x000fe40001000000 */
[----:B------:R-:W-:Y:S01]  /*4880*/  ISETP.GE.AND P4, PT, R153, R50, PT ;  /* 0x000000329900720c */ /* 0x000fe20003f86270 */
[----:B-1----:R-:W-:Y:S01]  /*4890*/  IMAD.WIDE R88, R48, 0x4, R88 ;  /* 0x0000000430587825 */ /* 0x002fe200078e0258 */
[----:B------:R-:W-:-:S02]  /*48a0*/  ISETP.NE.U32.AND P3, PT, R54, RZ, PT ;  /* 0x000000ff3600720c */ /* 0x000fc40003f65070 */
[----:B------:R-:W-:Y:S01]  /*48b0*/  ISETP.NE.U32.AND P5, PT, R52, RZ, PT ;  /* 0x000000ff3400720c */ /* 0x000fe20003fa5070 */
[----:B------:R1:W-:Y:S01]  /*48c0*/  LDGSTS.E [R159+0x8000], desc[UR20][R128.64], P6 ;  /* 0x08000000809f7fae */ /* 0x0003e2000b1a1014 */
[----:B------:R-:W-:Y:S01]  /*48d0*/  SEL R52, RZ, 0x4, P4 ;  /* 0x00000004ff347807 */ /* 0x000fe20002000000 */
[----:B--2---:R-:W-:Y:S01]  /*48e0*/  IMAD.WIDE R90, R48, 0x4, R90 ;  /* 0x00000004305a7825 */ /* 0x004fe200078e025a */
[-C--:B------:R-:W-:Y:S02]  /*48f0*/  ISETP.GE.AND P4, PT, R155, R50.reuse, PT ;  /* 0x000000329b00720c */ /* 0x080fe40003f86270 */
        /* <DEDUP_REMOVED lines=37> */
[----:B------:R-:W-:Y:S01]  /*4b50*/  ISETP.GE.AND P6, PT, R31, R50, PT ;  /* 0x000000321f00720c */ /* 0x000fe20003fc6270 */
[----:B------:R3:W-:Y:S01]  /*4b60*/  LDGSTS.E [R38+0x8008], desc[UR20][R122.64], P3 ;  /* 0x080080007a267fae */ /* 0x0007e200099a1014 */
[----:B------:R-:W-:Y:S01]  /*4b70*/  SEL R52, R52, RZ, P2 ;  /* 0x000000ff34347207 */ /* 0x000fe20001000000 */
[C---:B-1----:R-:W-:Y:S01]  /*4b80*/  IMAD.WIDE R94, R48.reuse, 0x4, R94 ;  /* 0x00000004305e7825 */ /* 0x042fe200078e025e */
[----:B------:R-:W-:Y:S01]  /*4b90*/  SEL R54, RZ, 0x4, P5 ;  /* 0x00000004ff367807 */ /* 0x000fe20002800000 */
[----:B------:R-:W0:Y:S01]  /*4ba0*/  LDGDEPBAR ;  /* 0x00000000000079af */ /* 0x000e220000000000 */
[----:B------:R-:W-:Y:S01]  /*4bb0*/  SEL R56, RZ, 0x4, P6 ;  /* 0x00000004ff387807 */ /* 0x000fe20003000000 */
[----:B--2---:R-:W-:Y:S01]  /*4bc0*/  IMAD.WIDE R124, R48, 0x4, R124 ;  /* 0x00000004307c7825 */ /* 0x004fe200078e027c */
[----:B------:R-:W-:Y:S01]  /*4bd0*/  ISETP.NE.U32.AND P5, PT, R52, RZ, PT ;  /* 0x000000ff3400720c */ /* 0x000fe20003fa5070 */
[----:B------:R1:W-:Y:S01]  /*4be0*/  LDGSTS.E [R42+0x16000], desc[UR20][R130.64], P4 ;  /* 0x16000000822a7fae */ /* 0x0003e2000a1a1014 */
[----:B------:R-:W-:-:S02]  /*4bf0*/  SEL R52, R54, RZ, P2 ;  /* 0x000000ff36347207 */ /* 0x000fc40001000000 */
        /* <DEDUP_REMOVED lines=38> */
[----:B------:R-:W-:Y:S02]  /*4e60*/  SEL R54, RZ, 0x4, P3 ;  /* 0x00000004ff367807 */ /* 0x000fe40001800000 */
[----:B------:R-:W-:Y:S01]  /*4e70*/  SEL R52, R52, RZ, P2 ;  /* 0x000000ff34347207 */ /* 0x000fe20001000000 */
[----:B---3--:R-:W-:Y:S01]  /*4e80*/  IMAD.WIDE R116, R79, 0x4, R116 ;  /* 0x000000044f747825 */ /* 0x008fe200078e0274 */
[----:B------:R-:W-:-:S02]  /*4e90*/  SEL R54, R54, RZ, P2 ;  /* 0x000000ff36367207 */ /* 0x000fc40001000000 */
[----:B------:R-:W-:Y:S01]  /*4ea0*/  ISETP.NE.U32.AND P3, PT, R52, RZ, PT ;  /* 0x000000ff3400720c */ /* 0x000fe20003f65070 */
        /* <DEDUP_REMOVED lines=8> */
[----:B------:R-:W-:Y:S01]  /*4f30*/  ISETP.NE.U32.AND P5, PT, R54, RZ, PT ;  /* 0x000000ff3600720c */ /* 0x000fe20003fa5070 */
[----:B------:R3:W-:Y:S01]  /*4f40*/  LDGSTS.E [R145+0xa000], desc[UR20][R138.64], P6 ;  /* 0x0a0000008a917fae */ /* 0x0007e2000b1a1014 */
[-C--:B------:R-:W-:Y:S02]  /*4f50*/  ISETP.GE.AND P4, PT, R73, R50.reuse, PT ;  /* 0x000000324900720c */ /* 0x080fe40003f86270 */
[----:B------:R-:W-:Y:S01]  /*4f60*/  ISETP.GE.AND P6, PT, R75, R50, PT ;  /* 0x000000324b00720c */ /* 0x000fe20003fc6270 */
[----:B------:R3:W-:Y:S01]  /*4f70*/  LDGSTS.E [R145+0xa008], desc[UR20][R84.64], P3 ;  /* 0x0a00800054917fae */ /* 0x0007e200099a1014 */
[----:B------:R-:W-:Y:S02]  /*4f80*/  SEL R54, RZ, 0x4, P4 ;  /* 0x00000004ff367807 */ /* 0x000fe40002000000 */
[----:B------:R-:W-:-:S02]  /*4f90*/  SEL R52, R52, RZ, P2 ;  /* 0x000000ff34347207 */ /* 0x000fc40001000000 */
[----:B------:R-:W-:Y:S02]  /*4fa0*/  SEL R56, RZ, 0x4, P6 ;  /* 0x00000004ff387807 */ /* 0x000fe40003000000 */
[----:B------:R-:W-:Y:S01]  /*4fb0*/  ISETP.GE.AND P4, PT, R77, R50, PT ;  /* 0x000000324d00720c */ /* 0x000fe20003f86270 */
[----:B------:R3:W-:Y:S01]  /*4fc0*/  LDGSTS.E [R149+0xa000], desc[UR20][R86.64], P5 ;  /* 0x0a00000056957fae */ /* 0x0007e2000a9a1014 */
[----:B------:R-:W-:Y:S02]  /*4fd0*/  SEL R54, R54, RZ, P2 ;  /* 0x000000ff36367207 */ /* 0x000fe40001000000 */
[----:B------:R-:W-:Y:S02]  /*4fe0*/  ISETP.NE.U32.AND P6, PT, R52, RZ, PT ;  /* 0x000000ff3400720c */ /* 0x000fe40003fc5070 */
[----:B------:R-:W-:Y:S02]  /*4ff0*/  SEL R56, R56, RZ, P2 ;  /* 0x000000ff38387207 */ /* 0x000fe40001000000 */
[----:B------:R-:W-:-:S02]  /*5000*/  SEL R52, RZ, 0x4, P4 ;  /* 0x00000004ff347807 */ /* 0x000fc40002000000 */
[----:B------:R-:W-:Y:S02]  /*5010*/  ISETP.NE.U32.AND P3, PT, R54, RZ, PT ;  /* 0x000000ff3600720c */ /* 0x000fe40003f65070 */
[----:B------:R-:W-:Y:S02]  /*5020*/  ISETP.GE.AND P4, PT, R147, R50, PT ;  /* 0x000000329300720c */ /* 0x000fe40003f86270 */
[----:B------:R-:W-:Y:S02]  /*5030*/  ISETP.NE.U32.AND P5, PT, R56, RZ, PT ;  /* 0x000000ff3800720c */ /* 0x000fe40003fa5070 */
[----:B------:R-:W-:Y:S01]  /*5040*/  SEL R52, R52, RZ, P2 ;  /* 0x000000ff34347207 */ /* 0x000fe20001000000 */
[----:B------:R3:W-:Y:S01]  /*5050*/  LDGSTS.E [R149+0xa008], desc[UR20][R82.64], P6 ;  /* 0x0a00800052957fae */ /* 0x0007e2000b1a1014 */
[----:B------:R-:W-:Y:S02]  /*5060*/  SEL R54, RZ, 0x4, P4 ;  /* 0x00000004ff367807 */ /* 0x000fe40002000000 */
[----:B------:R-:W-:-:S02]  /*5070*/  ISETP.NE.U32.AND P4, PT, R52, RZ, PT ;  /* 0x000000ff3400720c */ /* 0x000fc40003f85070 */
[----:B------:R-:W-:Y:S01]  /*5080*/  SEL R54, R54, RZ, P2 ;  /* 0x000000ff36367207 */ /* 0x000fe20001000000 */
[----:B------:R3:W-:Y:S01]  /*5090*/  LDGSTS.E [R157+0xa000], desc[UR20][R88.64], P3 ;  /* 0x0a000000589d7fae */ /* 0x0007e200099a1014 */
[-C--:B------:R-:W-:Y:S02]  /*50a0*/  ISETP.GE.AND P3, PT, R151, R50.reuse, PT ;  /* 0x000000329700720c */ /* 0x080fe40003f66270 */
[----:B------:R-:W-:Y:S01]  /*50b0*/  ISETP.NE.U32.AND P6, PT, R54, RZ, PT ;  /* 0x000000ff3600720c */ /* 0x000fe20003fc5070 */
[----:B------:R3:W-:Y:S01]  /*50c0*/  LDGSTS.E [R157+0xa008], desc[UR20][R90.64], P5 ;  /* 0x0a0080005a9d7fae */ /* 0x0007e2000a9a1014 */
[-C--:B------:R-:W-:Y:S02]  /*50d0*/  ISETP.GE.AND P5, PT, R153, R50.reuse, PT ;  /* 0x000000329900720c */ /* 0x080fe40003fa6270 */
[----:B------:R-:W-:Y:S02]  /*50e0*/  SEL R52, RZ, 0x4, P3 ;  /* 0x00000004ff347807 */ /* 0x000fe40001800000 */
[----:B------:R-:W-:Y:S01]  /*50f0*/  SEL R54, RZ, 0x4, P5 ;  /* 0x00000004ff367807 */ /* 0x000fe20002800000 */
[----:B------:R3:W-:Y:S01]  /*5100*/  LDGSTS.E [R159+0xa000], desc[UR20][R128.64], P4 ;  /* 0x0a000000809f7fae */ /* 0x0007e2000a1a1014 */
[----:B------:R-:W-:-:S02]  /*5110*/  ISETP.GE.AND P4, PT, R6, R50, PT ;  /* 0x000000320600720c */ /* 0x000fc40003f86270 */
[-C--:B------:R-:W-:Y:S02]  /*5120*/  ISETP.GE.AND P3, PT, R155, R50.reuse, PT ;  /* 0x000000329b00720c */ /* 0x080fe40003f66270 */
[----:B------:R-:W-:Y:S01]  /*5130*/  ISETP.GE.AND P5, PT, R161, R50, PT ;  /* 0x00000032a100720c */ /* 0x000fe20003fa6270 */
[----:B------:R3:W-:Y:S01]  /*5140*/  LDGSTS.E [R159+0xa008], desc[UR20][R92.64], P6 ;  /* 0x0a0080005c9f7fae */ /* 0x0007e2000b1a1014 */
[----:B------:R-:W-:Y:S02]  /*5150*/  SEL R52, R52, RZ, P2 ;  /* 0x000000ff34347207 */ /* 0x000fe40001000000 */
[----:B------:R-:W-:Y:S02]  /*5160*/  SEL R54, R54, RZ, P2 ;  /* 0x000000ff36367207 */ /* 0x000fe40001000000 */
[----:B------:R-:W-:Y:S02]  /*5170*/  SEL R56, RZ, 0x4, P3 ;  /* 0x00000004ff387807 */ /* 0x000fe40001800000 */
[----:B------:R-:W-:-:S02]  /*5180*/  SEL R58, RZ, 0x4, P4 ;  /* 0x00000004ff3a7807 */ /* 0x000fc40002000000 */
[-C--:B------:R-:W-:Y:S02]  /*5190*/  ISETP.GE.AND P3, PT, R163, R50.reuse, PT ;  /* 0x00000032a300720c */ /* 0x080fe40003f66270 */
[----:B------:R-:W-:Y:S02]  /*51a0*/  ISETP.GE.AND P4, PT, R165, R50, PT ;  /* 0x00000032a500720c */ /* 0x000fe40003f86270 */
[----:B------:R-:W-:Y:S02]  /*51b0*/  ISETP.NE.U32.AND P6, PT, R52, RZ, PT ;  /* 0x000000ff3400720c */ /* 0x000fe40003fc5070 */
[----:B------:R-:W-:Y:S02]  /*51c0*/  SEL R50, RZ, 0x4, P5 ;  /* 0x00000004ff327807 */ /* 0x000fe40002800000 */
[----:B------:R-:W-:Y:S02]  /*51d0*/  ISETP.NE.U32.AND P5, PT, R54, RZ, PT ;  /* 0x000000ff3600720c */ /* 0x000fe40003fa5070 */
[----:B------:R-:W-:-:S02]  /*51e0*/  SEL R52, RZ, 0x4, P3 ;  /* 0x00000004ff347807 */ /* 0x000fc40001800000 */
[----:B------:R-:W-:Y:S02]  /*51f0*/  SEL R54, RZ, 0x4, P4 ;  /* 0x00000004ff367807 */ /* 0x000fe40002000000 */
[----:B------:R-:W-:Y:S02]  /*5200*/  SEL R56, R56, RZ, P2 ;  /* 0x000000ff38387207 */ /* 0x000fe40001000000 */
[----:B------:R-:W-:Y:S01]  /*5210*/  SEL R50, R50, RZ, P2 ;  /* 0x000000ff32327207 */ /* 0x000fe20001000000 */
[----:B------:R3:W-:Y:S01]  /*5220*/  LDGSTS.E [R28+0xa000], desc[UR20][R96.64], P6 ;  /* 0x0a000000601c7fae */ /* 0x0007e2000b1a1014 */
[----:B------:R-:W-:Y:S02]  /*5230*/  SEL R52, R52, RZ, P2 ;  /* 0x000000ff34347207 */ /* 0x000fe40001000000 */
[----:B------:R-:W-:Y:S01]  /*5240*/  SEL R54, R54, RZ, P2 ;  /* 0x000000ff36367207 */ /* 0x000fe20001000000 */
[----:B------:R3:W-:Y:S01]  /*5250*/  LDGSTS.E [R28+0xa008], desc[UR20][R136.64], P5 ;  /* 0x0a008000881c7fae */ /* 0x0007e2000a9a1014 */
[----:B------:R-:W-:-:S02]  /*5260*/  SEL R58, R58, RZ, P2 ;  /* 0x000000ff3a3a7207 */ /* 0x000fc40001000000 */
[----:B------:R-:W-:Y:S01]  /*5270*/  ISETP.NE.U32.AND P4, PT, R56, RZ, PT ;  /* 0x000000ff3800720c */ /* 0x000fe20003f85070 */
[----:B------:R-:W-:Y:S01]  /*5280*/  IMAD.SHL.U32 R56, R48, 0x4, RZ ;  /* 0x0000000430387824 */ /* 0x000fe200078e00ff */
[----:B------:R-:W-:Y:S02]  /*5290*/  ISETP.NE.U32.AND P2, PT, R50, RZ, PT ;  /* 0x000000ff3200720c */ /* 0x000fe40003f45070 */
[----:B------:R-:W-:Y:S01]  /*52a0*/  ISETP.NE.U32.AND P5, PT, R52, RZ, PT ;  /* 0x000000ff3400720c */ /* 0x000fe20003fa5070 */
[----:B------:R-:W-:Y:S01]  /*52b0*/  VIADD R52, R4, 0xffffff40 ;  /* 0xffffff4004347836 */ /* 0x000fe20000000000 */
[----:B------:R-:W-:Y:S02]  /*52c0*/  ISETP.NE.U32.AND P6, PT, R54, RZ, PT ;  /* 0x000000ff3600720c */ /* 0x000fe40003fc5070 */
[----:B------:R-:W-:Y:S02]  /*52d0*/  ISETP.NE.U32.AND P3, PT, R58, RZ, PT ;  /* 0x000000ff3a00720c */ /* 0x000fe40003f65070 */
[----:B------:R-:W-:-:S03]  /*52e0*/  SHF.R.S32.HI R50, RZ, 0x1f, R48 ;  /* 0x0000001fff327819 */ /* 0x000fc60000011430 */
[----:B------:R3:W-:Y:S01]  /*52f0*/  LDGSTS.E [R32+0xa000], desc[UR20][R126.64], P4 ;  /* 0x0a0000007e207fae */ /* 0x0007e2000a1a1014 */
[----:B------:R-:W-:Y:S02]  /*5300*/  SHF.L.U64.HI R54, R48, 0x2, R50 ;  /* 0x0000000230367819 */ /* 0x000fe40000010232 */
[----:B-1----:R-:W-:Y:S01]  /*5310*/  IADD3 R132, P4, PT, R132, R56, RZ ;  /* 0x0000003884847210 */ /* 0x002fe20007f9e0ff */
[----:B------:R3:W-:Y:S01]  /*5320*/  LDGSTS.E [R32+0xa008], desc[UR20][R94.64], P2 ;  /* 0x0a0080005e207fae */ /* 0x0007e200091a1014 */
[----:B------:R-:W-:-:S03]  /*5330*/  ISETP.GT.AND P2, PT, R10, 0xdf, PT ;  /* 0x000000df0a00780c */ /* 0x000fc60003f44270 */
[----:B------:R3:W-:Y:S01]  /*5340*/  LDGSTS.E [R38+0xa000], desc[UR20][R124.64], P5 ;  /* 0x0a0000007c267fae */ /* 0x0007e2000a9a1014 */
[--C-:B------:R-:W-:Y:S01]  /*5350*/  IMAD.X R133, R133, 0x1, R54.reuse, P4 ;  /* 0x0000000185857824 */ /* 0x100fe200020e0636 */
[----:B------:R-:W-:Y:S02]  /*5360*/  ISETP.GE.AND P4, PT, R25, R52, PT ;  /* 0x000000341900720c */ /* 0x000fe40003f86270 */
[----:B------:R3:W-:Y:S01]  /*5370*/  LDGSTS.E [R38+0xa008], desc[UR20][R122.64], P6 ;  /* 0x0a0080007a267fae */ /* 0x0007e2000b1a1014 */
[----:B--2---:R-:W-:Y:S02]  /*5380*/  IADD3 R98, P5, PT, R98, R56, RZ ;  /* 0x0000003862627210 */ /* 0x004fe40007fbe0ff */
[----:B------:R-:W-:Y:S01]  /*5390*/  SEL R60, RZ, 0x4, P4 ;  /* 0x00000004ff3c7807 */ /* 0x000fe20002000000 */
[----:B------:R-:W0:Y:S02]  /*53a0*/  LDGDEPBAR ;  /* 0x00000000000079af */ /* 0x000e240000000000 */
[----:B------:R-:W-:Y:S01]  /*53b0*/  IMAD.X R99, R99, 0x1, R54, P5 ;  /* 0x0000000163637824 */ /* 0x000fe200028e0636 */
[----:B------:R-:W-:Y:S01]  /*53c0*/  ISETP.GE.AND P5, PT, R31, R52, PT ;  /* 0x000000341f00720c */ /* 0x000fe20003fa6270 */
[----:B------:R3:W-:Y:S01]  /*53d0*/  LDGSTS.E [R42+0x18000], desc[UR20][R130.64], P3 ;  /* 0x18000000822a7fae */ /* 0x0007e200099a1014 */
[----:B------:R-:W-:-:S03]  /*53e0*/  SEL R60, R60, RZ, P2 ;  /* 0x000000ff3c3c7207 */ /* 0x000fc60001000000 */
[----:B------:R3:W-:Y:S04]  /*53f0*/  LDGSTS.E [R42+0x18400], desc[UR20][R134.64], P3 ;  /* 0x18400000862a7fae */ /* 0x0007e800099a1014 */
        /* <DEDUP_REMOVED lines=13> */
[----:B------:R3:W-:Y:S01]  /*54d0*/  LDGSTS.E [R46+0x19e00], desc[UR20][R120.64], P3 ;  /* 0x19e00000782e7fae */ /* 0x0007e200099a1014 */
[----:B------:R-:W-:-:S03]  /*54e0*/  ISETP.GE.AND P3, PT, R3, R52, PT ;  /* 0x000000340300720c */ /* 0x000fc60003f66270 */
[----:B------:R-:W0:Y:S01]  /*54f0*/  LDGDEPBAR ;  /* 0x00000000000079af */ /* 0x000e220000000000 */
[----:B------:R-:W-:Y:S02]  /*5500*/  SEL R58, RZ, 0x4, P3 ;  /* 0x00000004ff3a7807 */ /* 0x000fe40001800000 */
[----:B------:R-:W-:Y:S02]  /*5510*/  ISETP.NE.U32.AND P3, PT, RZ, UR8, PT ;  /* 0x00000008ff007c0c */ /* 0x000fe4000bf65070 */
[----:B------:R-:W-:Y:S02]  /*5520*/  SEL R58, R58, RZ, P2 ;  /* 0x000000ff3a3a7207 */ /* 0x000fe40001000000 */
[----:B------:R-:W-:Y:S02]  /*5530*/  ISETP.LT.OR P4, PT, R10, 0x20, P3 ;  /* 0x000000200a00780c */ /* 0x000fe40001f81670 */
[----:B------:R-:W-:Y:S01]  /*5540*/  ISETP.NE.U32.AND P6, PT, R58, RZ, PT ;  /* 0x000000ff3a00720c */ /* 0x000fe20003fc5070 */
[----:B------:R-:W-:-:S04]  /*5550*/  DEPBAR.LE SB0, 0xa ;  /* 0x000082800000791a */ /* 0x000fc80000000000 */
[----:B------:R-:W-:Y:S06]  /*5560*/  BAR.SYNC.DEFER_BLOCKING 0x0 ;  /* 0x0000000000007b1d */ /* 0x000fec0000010000 */
[----:B---3--:R-:W-:Y:S05]  /*5570*/  @P4 BRA `(.L_x_6) ;  /* 0x0000000000844947 */ /* 0x008fea0003800000 */
[----:B------:R-:W-:Y:S02]  /*5580*/  UIADD3 UR4, UPT, UPT, UR10, 0xe000, URZ ;  /* 0x0000e0000a047890 */ /* 0x000fe4000fffe0ff */
[----:B------:R-:W-:Y:S02]  /*5590*/  USHF.R.U32.HI UR6, URZ, 0x4, UR10 ;  /* 0x00000004ff067899 */ /* 0x000fe4000801160a */
[----:B------:R-:W-:Y:S02]  /*55a0*/  USHF.R.U32.HI UR4, URZ, 0x4, UR4 ;  /* 0x00000004ff047899 */ /* 0x000fe40008011604 */
[----:B------:R-:W-:Y:S02]  /*55b0*/  USGXT.U32 UR6, UR6, 0xe ;  /* 0x0000000e0606789a */ /* 0x000fe40008000000 */
[----:B------:R-:W-:Y:S02]  /*55c0*/  USGXT.U32 UR8, UR4, 0xe ;  /* 0x0000000e0408789a */ /* 0x000fe40008000000 */
[----:B------:R-:W-:-:S02]  /*55d0*/  UIADD3 UR28, UP0, UPT, UR6, 0x2, URZ ;  /* 0x00000002061c7890 */ /* 0x000fc4000ff1e0ff */
[----:B------:R-:W-:Y:S01]  /*55e0*/  UIADD3 UR26, UP1, UPT, UR8, 0x2, URZ ;  /* 0x00000002081a7890 */ /* 0x000fe2000ff3e0ff */
[----:B------:R-:W-:Y:S01]  /*55f0*/  UMOV UR4, URZ ;  /* 0x000000ff00047c82 */ /* 0x000fe20008000000 */
[----:B------:R-:W-:Y:S01]  /*5600*/  UMOV UR30, 0x0 ;  /* 0x00000000001e7882 */ /* 0x000fe20000000000 */
[----:B------:R-:W-:Y:S02]  /*5610*/  UIADD3.X UR29, UPT, UPT, UR4, 0x40004040, URZ, UP0, !UPT ;  /* 0x40004040041d7890 */ /* 0x000fe400087fe4ff */
[----:B------:R-:W-:Y:S02]  /*5620*/  UIADD3.X UR27, UPT, UPT, UR4, 0x40004040, URZ, UP1, !UPT ;  /* 0x40004040041b7890 */ /* 0x000fe40008ffe4ff */
[----:B------:R-:W-:Y:S02]  /*5630*/  UIADD3.64 UR14, UPT, UPT, UR28, 0x2, URZ ;  /* 0x000000021c0e7897 */ /* 0x000fe4000fffe0ff */
[----:B------:R-:W-:Y:S02]  /*5640*/  UIADD3.64 UR16, UPT, UPT, UR26, 0x2, URZ ;  /* 0x000000021a107897 */ /* 0x000fe4000fffe0ff */
[----:B------:R-:W-:-:S02]  /*5650*/  UIADD3.64 UR18, UPT, UPT, UR28, 0x4, URZ ;  /* 0x000000041c127897 */ /* 0x000fc4000fffe0ff */
[----:B------:R-:W-:Y:S01]  /*5660*/  UIADD3.64 UR24, UPT, UPT, UR26, 0x4, URZ ;  /* 0x000000041a187897 */ /* 0x000fe2000fffe0ff */
[----:B------:R-:W-:Y:S01]  /*5670*/  UMOV UR31, 0x4100910 ;  /* 0x04100910001f7882 */ /* 0x000fe20000000000 */
[----:B------:R-:W-:Y:S01]  /*5680*/  UMOV UR7, 0x40004040 ;  /* 0x4000404000077882 */ /* 0x000fe20000000000 */
[----:B------:R-:W-:Y:S01]  /*5690*/  UMOV UR9, 0x40004040 ;  /* 0x4000404000097882 */ /* 0x000fe20000000000 */
[----:B------:R-:W-:Y:S01]  /*56a0*/  UMOV UR32, 0x0 ;  /* 0x0000000000207882 */ /* 0x000fe20000000000 */
[----:B------:R-:W-:Y:S01]  /*56b0*/  UMOV UR33, 0x4100910 ;  /* 0x0410091000217882 */ /* 0x000fe20000000000 */
[----:B------:R-:W-:Y:S01]  /*56c0*/  UMOV UR34, 0x0 ;  /* 0x0000000000227882 */ /* 0x000fe20000000000 */
[----:B------:R-:W-:Y:S01]  /*56d0*/  UMOV UR35, 0x4100910 ;  /* 0x0410091000237882 */ /* 0x000fe20000000000 */
[----:B------:R-:W-:Y:S01]  /*56e0*/  UMOV UR4, UR12 ;  /* 0x0000000c00047c82 */ /* 0x000fe20008000000 */
[----:B------:R-:W-:Y:S01]  /*56f0*/  UMOV UR5, URZ ;  /* 0x000000ff00057c82 */ /* 0x000fe20008000000 */
[----:B------:R1:W-:Y:S01]  /*5700*/  UTCHMMA gdesc[UR6], gdesc[UR8], tmem[UR22], tmem[UR30], idesc[UR31], !UPT ;  /* 0x00ff1e08060075ea */ /* 0x0003e2000f800016 */
[----:B------:R-:W-:Y:S01]  /*5710*/  UMOV UR36, 0x0 ;  /* 0x0000000000247882 */ /* 0x000fe20000000000 */
[----:B------:R-:W-:Y:S01]  /*5720*/  UMOV UR37, 0x4100910 ;  /* 0x0410091000257882 */ /* 0x000fe20000000000 */
[----:B------:R1:W-:Y:S01]  /*5730*/  UTCHMMA gdesc[UR28], gdesc[UR26], tmem[UR22], tmem[UR32], idesc[UR33], UPT ;  /* 0x00ff201a1c0075ea */ /* 0x0003e2000b800016 */
[----:B------:R-:W-:Y:S01]  /*5740*/  UMOV UR4, UR4 ;  /* 0x0000000400047c82 */ /* 0x000fe20008000000 */
[----:B------:R1:W-:Y:S01]  /*5750*/  UTCHMMA gdesc[UR14], gdesc[UR16], tmem[UR22], tmem[UR34], idesc[UR35], UPT ;  /* 0x00ff22100e0075ea */ /* 0x0003e2000b800016 */
[----:B------:R1:W-:Y:S01]  /*5760*/  UTCHMMA gdesc[UR18], gdesc[UR24], tmem[UR22], tmem[UR36], idesc[UR37], UPT ;  /* 0x00ff2418120075ea */ /* 0x0003e2000b800016 */
[----:B------:R1:W-:Y:S01]  /*5770*/  UTCBAR [UR4], URZ ;  /* 0x000000ff040073e9 */ /* 0x0003e200080000ff */
[----:B------:R-:W-:Y:S01]  /*5780*/  NOP ;  /* 0x0000000000007918 */ /* 0x000fe20000000000 */
.L_x_6:
[----:B------:R-:W-:Y:S01]  /*5790*/  BAR.SYNC.DEFER_BLOCKING 0x0 ;  /* 0x0000000000007b1d */ /* 0x000fe20000010000 */
[----:B------:R-:W-:Y:S02]  /*57a0*/  SEL R58, RZ, 0x4, P5 ;  /* 0x00000004ff3a7807 */ /* 0x000fe40002800000 */
[----:B------:R-:W-:Y:S02]  /*57b0*/  IADD3 R138, P5, PT, R138, R56, RZ ;  /* 0x000000388a8a7210 */ /* 0x000fe40007fbe0ff */
[----:B------:R-:W-:Y:S01]  /*57c0*/  ISETP.NE.U32.AND P4, PT, R60, RZ, PT ;  /* 0x000000ff3c00720c */ /* 0x000fe20003f85070 */
[----:B-1----:R-:W-:Y:S01]  /*57d0*/  UMOV UR4, URZ ;  /* 0x000000ff00047c82 */ /* 0x002fe20008000000 */
[----:B------:R-:W-:Y:S01]  /*57e0*/  SEL R58, R58, RZ, P2 ;  /* 0x000000ff3a3a7207 */ /* 0x000fe20001000000 */
[----:B------:R-:W-:Y:S01]  /*57f0*/  IMAD.X R139, R139, 0x1, R54, P5 ;  /* 0x000000018b8b7824 */ /* 0x000fe200028e0636 */
[----:B------:R-:W-:Y:S01]  /*5800*/  ISETP.GE.AND P5, PT, R33, R52, PT ;  /* 0x000000342100720c */ /* 0x000fe20003fa6270 */
[----:B------:R-:W-:Y:S01]  /*5810*/  @!PT LDS RZ, [RZ] ;  /* 0x00000000fffff984 */ /* 0x000fe20000000800 */
[----:B------:R-:W-:Y:S01]  /*5820*/  @!PT LDS RZ, [RZ] ;  /* 0x00000000fffff984 */ /* 0x000fe20000000800 */
[----:B------:R-:W-:Y:S01]  /*5830*/  @!PT LDS RZ, [RZ] ;  /* 0x00000000fffff984 */ /* 0x000fe20000000800 */
[----:B------:R-:W-:Y:S01]  /*5840*/  LDGSTS.E [R16+0xc000], desc[UR20][R132.64], P6 ;  /* 0x0c00000084107fae */ /* 0x000fe2000b1a1014 */
[----:B------:R-:W-:-:S07]  /*5850*/  IADD3 R84, P6, PT, R84, R56, RZ ;  /* 0x0000003854547210 */ /* 0x000fce0007fde0ff */
[----:B------:R1:W-:Y:S01]  /*5860*/  LDGSTS.E [R16+0xc008], desc[UR20][R98.64], P4 ;  /* 0x0c00800062107fae */ /* 0x0003e2000a1a1014 */
[----:B------:R-:W-:Y:S01]  /*5870*/  IMAD.X R85, R85, 0x1, R54, P6 ;  /* 0x0000000155557824 */ /* 0x000fe200030e0636 */
[----:B------:R-:W-:Y:S02]  /*5880*/  ISETP.NE.U32.AND P6, PT, R58, RZ, PT ;  /* 0x000000ff3a00720c */ /* 0x000fe40003fc5070 */
[----:B------:R-:W-:Y:S02]  /*5890*/  SEL R58, RZ, 0x4, P5 ;  /* 0x00000004ff3a7807 */ /* 0x000fe40002800000 */
[----:B------:R-:W-:Y:S02]  /*58a0*/  IADD3 R86, P5, PT, R86, R56, RZ ;  /* 0x0000003856567210 */ /* 0x000fe40007fbe0ff */
[----:B------:R-:W-:-:S03]  /*58b0*/  SEL R58, R58, RZ, P2 ;  /* 0x000000ff3a3a7207 */ /* 0x000fc60001000000 */
[--C-:B------:R-:W-:Y:S01]  /*58c0*/  IMAD.X R87, R87, 0x1, R54.reuse, P5 ;  /* 0x0000000157577824 */ /* 0x100fe200028e0636 */
[----:B------:R-:W-:Y:S02]  /*58d0*/  ISETP.NE.U32.AND P4, PT, R58, RZ, PT ;  /* 0x000000ff3a00720c */ /* 0x000fe40003f85070 */
[----:B------:R-:W-:Y:S01]  /*58e0*/  ISETP.GE.AND P5, PT, R69, R52, PT ;  /* 0x000000344500720c */ /* 0x000fe20003fa6270 */
[----:B------:R-:W-:Y:S01]  /*58f0*/  LDGSTS.E [R145+0xc000], desc[UR20][R138.64], P6 ;  /* 0x0c0000008a917fae */ /* 0x000fe2000b1a1014 */
[-C--:B------:R-:W-:Y:S02]  /*5900*/  IADD3 R88, P6, PT, R88, R56.reuse, RZ ;  /* 0x0000003858587210 */ /* 0x080fe40007fde0ff */
[----:B------:R-:W-:Y:S02]  /*5910*/  SEL R58, RZ, 0x4, P5 ;  /* 0x00000004ff3a7807 */ /* 0x000fe40002800000 */
[----:B------:R-:W-:Y:S01]  /*5920*/  IADD3 R82, P5, PT, R82, R56, RZ ;  /* 0x0000003852527210 */ /* 0x000fe20007fbe0ff */
[----:B------:R-:W-:Y:S01]  /*5930*/  IMAD.X R89, R89, 0x1, R54, P6 ;  /* 0x0000000159597824 */ /* 0x000fe200030e0636 */
[----:B------:R-:W-:-:S03]  /*5940*/  SEL R58, R58, RZ, P2 ;  /* 0x000000ff3a3a7207 */ /* 0x000fc60001000000 */
[----:B------:R-:W-:Y:S01]  /*5950*/  LDGSTS.E [R145+0xc008], desc[UR20][R84.64], P4 ;  /* 0x0c00800054917fae */ /* 0x000fe2000a1a1014 */
[----:B------:R-:W-:Y:S01]  /*5960*/  ISETP.NE.U32.AND P6, PT, R58, RZ, PT ;  /* 0x000000ff3a00720c */ /* 0x000fe20003fc5070 */
[--C-:B------:R-:W-:Y:S01]  /*5970*/  IMAD.X R83, R83, 0x1, R54.reuse, P5 ;  /* 0x0000000153537824 */ /* 0x100fe200028e0636 */
[----:B------:R-:W-:Y:S02]  /*5980*/  ISETP.GE.AND P4, PT, R71, R52, PT ;  /* 0x000000344700720c */ /* 0x000fe40003f86270 */
[----:B------:R-:W-:Y:S02]  /*5990*/  IADD3 R90, P5, PT, R90, R56, RZ ;  /* 0x000000385a5a7210 */ /* 0x000fe40007fbe0ff */
[----:B-1----:R-:W-:Y:S02]  /*59a0*/  SEL R16, RZ, 0x4, P4 ;  /* 0x00000004ff107807 */ /* 0x002fe40002000000 */
[----:B------:R-:W-:Y:S01]  /*59b0*/  ISETP.GE.AND P4, PT, R73, R52, PT ;  /* 0x000000344900720c */ /* 0x000fe20003f86270 */
[----:B------:R-:W-:Y:S01]  /*59c0*/  IMAD.X R91, R91, 0x1, R54, P5 ;  /* 0x000000015b5b7824 */ /* 0x000fe200028e0636 */
[----:B------:R-:W-:-:S02]  /*59d0*/  IADD3 R98, P5, PT, R128, R56, RZ ;  /* 0x0000003880627210 */ /* 0x000fc40007fbe0ff */
[----:B------:R-:W-:Y:S01]  /*59e0*/  SEL R16, R16, RZ, P2 ;  /* 0x000000ff10107207 */ /* 0x000fe20001000000 */
[----:B------:R1:W-:Y:S01]  /*59f0*/  LDGSTS.E [R149+0xc000], desc[UR20][R86.64], P6 ;  /* 0x0c00000056957fae */ /* 0x0003e2000b1a1014 */
[----:B------:R-:W-:Y:S01]  /*5a00*/  SEL R58, RZ, 0x4, P4 ;  /* 0x00000004ff3a7807 */ /* 0x000fe20002000000 */
[----:B------:R-:W-:Y:S01]  /*5a10*/  IMAD.X R99, R129, 0x1, R54, P5 ;  /* 0x0000000181637824 */ /* 0x000fe200028e0636 */
[----:B------:R-:W-:Y:S02]  /*5a20*/  ISETP.NE.U32.AND P4, PT, R16, RZ, PT ;  /* 0x000000ff1000720c */ /* 0x000fe40003f85070 */
[-C--:B------:R-:W-:Y:S02]  /*5a30*/  ISETP.GE.AND P6, PT, R75, R52.reuse, PT ;  /* 0x000000344b00720c */ /* 0x080fe40003fc6270 */
[----:B------:R-:W-:Y:S02]  /*5a40*/  ISETP.GE.AND P5, PT, R77, R52, PT ;  /* 0x000000344d00720c */ /* 0x000fe40003fa6270 */
[----:B------:R-:W-:-:S02]  /*5a50*/  SEL R60, RZ, 0x4, P6 ;  /* 0x00000004ff3c7807 */ /* 0x000fc40003000000 */
[----:B------:R-:W-:Y:S02]  /*5a60*/  SEL R16, RZ, 0x4, P5 ;  /* 0x00000004ff107807 */ /* 0x000fe40002800000 */
[-C--:B------:R-:W-:Y:S02]  /*5a70*/  IADD3 R92, P6, PT, R92, R56.reuse, RZ ;  /* 0x000000385c5c7210 */ /* 0x080fe40007fde0ff */
[-C--:B------:R-:W-:Y:S01]  /*5a80*/  IADD3 R96, P5, PT, R96, R56.reuse, RZ ;  /* 0x0000003860607210 */ /* 0x080fe20007fbe0ff */
[----:B------:R2:W-:Y:S01]  /*5a90*/  LDGSTS.E [R149+0xc008], desc[UR20][R82.64], P4 ;  /* 0x0c00800052957fae */ /* 0x0005e2000a1a1014 */
[----:B------:R-:W-:Y:S01]  /*5aa0*/  SEL R58, R58, RZ, P2 ;  /* 0x000000ff3a3a7207 */ /* 0x000fe20001000000 */
[--C-:B------:R-:W-:Y:S01]  /*5ab0*/  IMAD.X R93, R93, 0x1, R54.reuse, P6 ;  /* 0x000000015d5d7824 */ /* 0x100fe200030e0636 */
[----:B------:R-:W-:Y:S01]  /*5ac0*/  SEL R60, R60, RZ, P2 ;  /* 0x000000ff3c3c7207 */ /* 0x000fe20001000000 */
[----:B------:R-:W-:Y:S01]  /*5ad0*/  IMAD.X R97, R97, 0x1, R54, P5 ;  /* 0x0000000161617824 */ /* 0x000fe200028e0636 */
[----:B-1----:R-:W-:-:S02]  /*5ae0*/  IADD3 R86, P6, PT, R136, R56, RZ ;  /* 0x0000003888567210 */ /* 0x002fc40007fde0ff */
[----:B------:R-:W-:Y:S02]  /*5af0*/  ISETP.NE.U32.AND P5, PT, R58, RZ, PT ;  /* 0x000000ff3a00720c */ /* 0x000fe40003fa5070 */
[----:B------:R-:W-:Y:S01]  /*5b00*/  ISETP.NE.U32.AND P4, PT, R60, RZ, PT ;  /* 0x000000ff3c00720c */ /* 0x000fe20003f85070 */
[----:B------:R-:W-:Y:S01]  /*5b10*/  IMAD.X R87, R137, 0x1, R54, P6 ;  /* 0x0000000189577824 */ /* 0x000fe200030e0636 */
[----:B------:R-:W-:Y:S01]  /*5b20*/  IADD3 R126, P6, PT, R126, R56, RZ ;  /* 0x000000387e7e7210 */ /* 0x000fe20007fde0ff */
[----:B--2---:R-:W-:Y:S01]  /*5b30*/  IMAD.SHL.U32 R83, R79, 0x4, RZ ;  /* 0x000000044f537824 */ /* 0x004fe200078e00ff */
[----:B------:R-:W-:-:S03]  /*5b40*/  SEL R16, R16, RZ, P2 ;  /* 0x000000ff10107207 */ /* 0x000fc60001000000 */
[----:B------:R-:W-:Y:S01]  /*5b50*/  IMAD.X R127, R127, 0x1, R54, P6 ;  /* 0x000000017f7f7824 */ /* 0x000fe200030e0636 */
[----:B------:R-:W-:-:S03]  /*5b60*/  IADD3 R94, P6, PT, R94, R56, RZ ;  /* 0x000000385e5e7210 */ /* 0x000fc60007fde0ff */
[----:B------:R-:W-:Y:S01]  /*5b70*/  LDGSTS.E [R157+0xc000], desc[UR20][R88.64], P5 ;  /* 0x0c000000589d7fae */ /* 0x000fe2000a9a1014 */
[----:B------:R-:W-:Y:S01]  /*5b80*/  ISETP.NE.U32.AND P5, PT, R16, RZ, PT ;  /* 0x000000ff1000720c */ /* 0x000fe20003fa5070 */
[--C-:B------:R-:W-:Y:S01]  /*5b90*/  IMAD.X R95, R95, 0x1, R54.reuse, P6 ;  /* 0x000000015f5f7824 */ /* 0x100fe200030e0636 */
[----:B------:R-:W-:Y:S01]  /*5ba0*/  IADD3 R124, P6, PT, R124, R56, RZ ;  /* 0x000000387c7c7210 */ /* 0x000fe20007fde0ff */
[----:B------:R1:W-:Y:S01]  /*5bb0*/  LDGSTS.E [R157+0xc008], desc[UR20][R90.64], P4 ;  /* 0x0c0080005a9d7fae */ /* 0x0003e2000a1a1014 */
[-C--:B------:R-:W-:Y:S02]  /*5bc0*/  ISETP.GE.AND P4, PT, R147, R52.reuse, PT ;  /* 0x000000349300720c */ /* 0x080fe40003f86270 */
[----:B------:R-:W-:Y:S01]  /*5bd0*/  SHF.R.S32.HI R16, RZ, 0x1f, R79 ;  /* 0x0000001fff107819 */ /* 0x000fe2000001144f */
[----:B------:R-:W-:Y:S01]  /*5be0*/  IMAD.X R125, R125, 0x1, R54, P6 ;  /* 0x000000017d7d7824 */ /* 0x000fe200030e0636 */
[----:B------:R-:W-:Y:S02]  /*5bf0*/  SEL R58, RZ, 0x4, P4 ;  /* 0x00000004ff3a7807 */ /* 0x000fe40002000000 */
[----:B------:R-:W-:-:S02]  /*5c00*/  ISETP.GE.AND P4, PT, R151, R52, PT ;  /* 0x000000349700720c */ /* 0x000fc40003f86270 */
[----:B------:R-:W-:Y:S01]  /*5c10*/  SEL R58, R58, RZ, P2 ;  /* 0x000000ff3a3a7207 */ /* 0x000fe20001000000 */
[----:B------:R2:W-:Y:S01]  /*5c20*/  LDGSTS.E [R159+0xc000], desc[UR20][R98.64], P5 ;  /* 0x0c000000629f7fae */ /* 0x0005e2000a9a1014 */
[----:B------:R-:W-:Y:S02]  /*5c30*/  SHF.L.U64.HI R85, R79, 0x2, R16 ;  /* 0x000000024f557819 */ /* 0x000fe40000010210 */
[-C--:B-1----:R-:W-:Y:S02]  /*5c40*/  IADD3 R90, P6, PT, R130, R83.reuse, RZ ;  /* 0x00000053825a7210 */ /* 0x082fe40007fde0ff */
[----:B------:R-:W-:Y:S02]  /*5c50*/  SEL R60, RZ, 0x4, P4 ;  /* 0x00000004ff3c7807 */ /* 0x000fe40002000000 */
[----:B------:R-:W-:Y:S01]  /*5c60*/  ISETP.NE.U32.AND P4, PT, R58, RZ, PT ;  /* 0x000000ff3a00720c */ /* 0x000fe20003f85070 */
[----:B------:R-:W-:Y:S01]  /*5c70*/  IMAD.X R91, R131, 0x1, R85, P6 ;  /* 0x00000001835b7824 */ /* 0x000fe200030e0655 */
[----:B------:R-:W-:-:S02]  /*5c80*/  IADD3 R102, P6, PT, R102, R83, RZ ;  /* 0x0000005366667210 */ /* 0x000fc40007fde0ff */
[----:B------:R-:W-:Y:S02]  /*5c90*/  SEL R60, R60, RZ, P2 ;  /* 0x000000ff3c3c7207 */ /* 0x000fe40001000000 */
[----:B------:R-:W-:Y:S01]  /*5ca0*/  IADD3 R88, P5, PT, R122, R56, RZ ;  /* 0x000000387a587210 */ /* 0x000fe20007fbe0ff */
[----:B------:R-:W-:Y:S01]  /*5cb0*/  IMAD.X R103, R103, 0x1, R85, P6 ;  /* 0x0000000167677824 */ /* 0x000fe200030e0655 */
[----:B------:R-:W-:-:S03]  /*5cc0*/  ISETP.NE.U32.AND P6, PT, R60, RZ, PT ;  /* 0x000000ff3c00720c */ /* 0x000fc60003fc5070 */
[----:B------:R-:W-:Y:S01]  /*5cd0*/  IMAD.X R89, R123, 0x1, R54, P5 ;  /* 0x000000017b597824 */ /* 0x000fe200028e0636 */
[----:B--2---:R-:W-:Y:S01]  /*5ce0*/  IADD3 R98, P5, PT, R134, R83, RZ ;  /* 0x0000005386627210 */ /* 0x004fe20007fbe0ff */
[----:B------:R1:W-:Y:S01]  /*5cf0*/  LDGSTS.E [R159+0xc008], desc[UR20][R92.64], P4 ;  /* 0x0c0080005c9f7fae */ /* 0x0003e2000a1a1014 */
[----:B------:R-:W-:-:S03]  /*5d00*/  ISETP.GE.AND P4, PT, R153, R52, PT ;  /* 0x000000349900720c */ /* 0x000fc60003f86270 */
[--C-:B------:R-:W-:Y:S01]  /*5d10*/  IMAD.X R99, R135, 0x1, R85.reuse, P5 ;  /* 0x0000000187637824 */ /* 0x100fe200028e0655 */
[----:B------:R-:W-:Y:S02]  /*5d20*/  SEL R58, RZ, 0x4, P4 ;  /* 0x00000004ff3a7807 */ /* 0x000fe40002000000 */
[----:B------:R-:W-:Y:S01]  /*5d30*/  ISETP.GE.AND P4, PT, R155, R52, PT ;  /* 0x000000349b00720c */ /* 0x000fe20003f86270 */
[----:B------:R2:W-:Y:S01]  /*5d40*/  LDGSTS.E [R28+0xc000], desc[UR20][R96.64], P6 ;  /* 0x0c000000601c7fae */ /* 0x0005e2000b1a1014 */
[----:B------:R-:W-:Y:S02]  /*5d50*/  SEL R58, R58, RZ, P2 ;  /* 0x000000ff3a3a7207 */ /* 0x000fe40001000000 */
[-C--:B------:R-:W-:Y:S02]  /*5d60*/  IADD3 R114, P6, PT, R114, R83.reuse, RZ ;  /* 0x0000005372727210 */ /* 0x080fe40007fde0ff */
[----:B------:R-:W-:Y:S02]  /*5d70*/  SEL R60, RZ, 0x4, P4 ;  /* 0x00000004ff3c7807 */ /* 0x000fe40002000000 */
[----:B------:R-:W-:Y:S01]  /*5d80*/  ISETP.NE.U32.AND P4, PT, R58, RZ, PT ;  /* 0x000000ff3a00720c */ /* 0x000fe20003f85070 */
[----:B------:R-:W-:Y:S01]  /*5d90*/  IMAD.X R115, R115, 0x1, R85, P6 ;  /* 0x0000000173737824 */ /* 0x000fe200030e0655 */
[----:B------:R-:W-:-:S02]  /*5da0*/  IADD3 R122, P5, PT, R140, R83, RZ ;  /* 0x000000538c7a7210 */ /* 0x000fc40007fbe0ff */
[-C--:B------:R-:W-:Y:S02]  /*5db0*/  IADD3 R80, P6, PT, R80, R83.reuse, RZ ;  /* 0x0000005350507210 */ /* 0x080fe40007fde0ff */
[----:B------:R-:W-:Y:S01]  /*5dc0*/  SEL R60, R60, RZ, P2 ;  /* 0x000000ff3c3c7207 */ /* 0x000fe20001000000 */
[--C-:B------:R-:W-:Y:S01]  /*5dd0*/  IMAD.X R123, R141, 0x1, R85.reuse, P5 ;  /* 0x000000018d7b7824 */ /* 0x100fe200028e0655 */
[----:B------:R-:W-:Y:S01]  /*5de0*/  IADD3 R106, P5, PT, R106, R83, RZ ;  /* 0x000000536a6a7210 */ /* 0x000fe20007fbe0ff */
[----:B------:R-:W-:Y:S01]  /*5df0*/  IMAD.X R81, R81, 0x1, R85, P6 ;  /* 0x0000000151517824 */ /* 0x000fe200030e0655 */
[----:B------:R-:W-:-:S03]  /*5e00*/  ISETP.NE.U32.AND P6, PT, R60, RZ, PT ;  /* 0x000000ff3c00720c */ /* 0x000fc60003fc5070 */
[----:B------:R-:W-:Y:S01]  /*5e10*/  IMAD.X R107, R107, 0x1, R85, P5 ;  /* 0x000000016b6b7824 */ /* 0x000fe200028e0655 */
[----:B------:R-:W-:Y:S01]  /*5e20*/  IADD3 R110, P5, PT, R110, R83, RZ ;  /* 0x000000536e6e7210 */ /* 0x000fe20007fbe0ff */
[----:B------:R3:W-:Y:S01]  /*5e30*/  LDGSTS.E [R28+0xc008], desc[UR20][R86.64], P4 ;  /* 0x0c008000561c7fae */ /* 0x0007e2000a1a1014 */
[----:B------:R-:W-:-:S03]  /*5e40*/  ISETP.GE.AND P4, PT, R161, R52, PT ;  /* 0x00000034a100720c */ /* 0x000fc60003f86270 */
[--C-:B------:R-:W-:Y:S01]  /*5e50*/  IMAD.X R111, R111, 0x1, R85.reuse, P5 ;  /* 0x000000016f6f7824 */ /* 0x100fe200028e0655 */
[----:B------:R-:W-:Y:S02]  /*5e60*/  SEL R58, RZ, 0x4, P4 ;  /* 0x00000004ff3a7807 */ /* 0x000fe40002000000 */
[-C--:B-1----:R-:W-:Y:S01]  /*5e70*/  IADD3 R92, P5, PT, R118, R83.reuse, RZ ;  /* 0x00000053765c7210 */ /* 0x082fe20007fbe0ff */
[----:B------:R1:W-:Y:S01]  /*5e80*/  LDGSTS.E [R32+0xc000], desc[UR20][R126.64], P6 ;  /* 0x0c0000007e207fae */ /* 0x0003e2000b1a1014 */
[-C--:B------:R-:W-:Y:S02]  /*5e90*/  ISETP.GE.AND P4, PT, R163, R52.reuse, PT ;  /* 0x00000034a300720c */ /* 0x080fe40003f86270 */
[-C--:B------:R-:W-:Y:S01]  /*5ea0*/  IADD3 R104, P6, PT, R104, R83.reuse, RZ ;  /* 0x0000005368687210 */ /* 0x080fe20007fde0ff */
[--C-:B------:R-:W-:Y:S01]  /*5eb0*/  IMAD.X R93, R119, 0x1, R85.reuse, P5 ;  /* 0x00000001775d7824 */ /* 0x100fe200028e0655 */
[----:B------:R-:W-:Y:S02]  /*5ec0*/  SEL R60, RZ, 0x4, P4 ;  /* 0x00000004ff3c7807 */ /* 0x000fe40002000000 */
[----:B------:R-:W-:Y:S01]  /*5ed0*/  ISETP.GE.AND P4, PT, R165, R52, PT ;  /* 0x00000034a500720c */ /* 0x000fe20003f86270 */
[----:B------:R-:W-:Y:S01]  /*5ee0*/  IMAD.X R105, R105, 0x1, R85, P6 ;  /* 0x0000000169697824 */ /* 0x000fe200030e0655 */
[----:B--2---:R-:W-:-:S02]  /*5ef0*/  IADD3 R96, P5, PT, R100, R83, RZ ;  /* 0x0000005364607210 */ /* 0x004fc40007fbe0ff */
[----:B---3--:R-:W-:Y:S02]  /*5f00*/  SEL R28, RZ, 0x4, P4 ;  /* 0x00000004ff1c7807 */ /* 0x008fe40002000000 */
[-C--:B------:R-:W-:Y:S01]  /*5f10*/  IADD3 R86, P6, PT, R108, R83.reuse, RZ ;  /* 0x000000536c567210 */ /* 0x080fe20007fde0ff */
[--C-:B------:R-:W-:Y:S01]  /*5f20*/  IMAD.X R97, R101, 0x1, R85.reuse, P5 ;  /* 0x0000000165617824 */ /* 0x100fe200028e0655 */
[----:B------:R-:W-:Y:S02]  /*5f30*/  ISETP.GE.AND P4, PT, R6, R52, PT ;  /* 0x000000340600720c */ /* 0x000fe40003f86270 */
[----:B------:R-:W-:Y:S01]  /*5f40*/  IADD3 R100, P5, PT, R142, R83, RZ ;  /* 0x000000538e647210 */ /* 0x000fe20007fbe0ff */
[--C-:B------:R-:W-:Y:S01]  /*5f50*/  IMAD.X R87, R109, 0x1, R85.reuse, P6 ;  /* 0x000000016d577824 */ /* 0x100fe200030e0655 */
[----:B------:R-:W-:Y:S02]  /*5f60*/  SEL R58, R58, RZ, P2 ;  /* 0x000000ff3a3a7207 */ /* 0x000fe40001000000 */
[----:B------:R-:W-:Y:S01]  /*5f70*/  SEL R52, RZ, 0x4, P4 ;  /* 0x00000004ff347807 */ /* 0x000fe20002000000 */
[----:B------:R-:W-:Y:S01]  /*5f80*/  IMAD.X R101, R143, 0x1, R85, P5 ;  /* 0x000000018f657824 */ /* 0x000fe200028e0655 */
[----:B------:R-:W-:-:S02]  /*5f90*/  SEL R60, R60, RZ, P2 ;  /* 0x000000ff3c3c7207 */ /* 0x000fc40001000000 */
[----:B------:R-:W-:Y:S02]  /*5fa0*/  SEL R28, R28, RZ, P2 ;  /* 0x000000ff1c1c7207 */ /* 0x000fe40001000000 */
[----:B------:R-:W-:Y:S02]  /*5fb0*/  IADD3 R108, P6, PT, R112, R83, RZ ;  /* 0x00000053706c7210 */ /* 0x000fe40007fde0ff */
[----:B------:R-:W-:Y:S02]  /*5fc0*/  ISETP.NE.U32.AND P5, PT, R58, RZ, PT ;  /* 0x000000ff3a00720c */ /* 0x000fe40003fa5070 */
[----:B------:R-:W-:Y:S01]  /*5fd0*/  SEL R52, R52, RZ, P2 ;  /* 0x000000ff34347207 */ /* 0x000fe20001000000 */
[----:B------:R-:W-:Y:S01]  /*5fe0*/  IMAD.X R109, R113, 0x1, R85, P6 ;  /* 0x00000001716d7824 */ /* 0x000fe200030e0655 */
[----:B------:R-:W-:Y:S02]  /*5ff0*/  ISETP.NE.U32.AND P4, PT, R60, RZ, PT ;  /* 0x000000ff3c00720c */ /* 0x000fe40003f85070 */
[----:B------:R-:W-:-:S02]  /*6000*/  ISETP.NE.U32.AND P2, PT, R28, RZ, PT ;  /* 0x000000ff1c00720c */ /* 0x000fc40003f45070 */
[----:B------:R-:W-:-:S05]  /*6010*/  ISETP.NE.U32.AND P6, PT, R52, RZ, PT ;  /* 0x000000ff3400720c */ /* 0x000fca0003fc5070 */
[----:B------:R1:W-:Y:S01]  /*6020*/  LDGSTS.E [R32+0xc008], desc[UR20][R94.64], P5 ;  /* 0x0c0080005e207fae */ /* 0x0003e2000a9a1014 */
[----:B------:R-:W-:-:S03]  /*6030*/  IADD3 R112, P5, PT, R116, R83, RZ ;  /* 0x0000005374707210 */ /* 0x000fc60007fbe0ff */
[----:B------:R1:W-:Y:S01]  /*6040*/  LDGSTS.E [R38+0xc000], desc[UR20][R124.64], P4 ;  /* 0x0c0000007c267fae */ /* 0x0003e2000a1a1014 */
[----:B------:R-:W-:Y:S01]  /*6050*/  ISETP.GE.AND P4, PT, R10, 0x40, PT ;  /* 0x000000400a00780c */ /* 0x000fe20003f86270 */
[----:B------:R-:W-:Y:S01]  /*6060*/  IMAD.X R113, R117, 0x1, R85, P5 ;  /* 0x0000000175717824 */ /* 0x000fe200028e0655 */
[----:B------:R-:W-:Y:S01]  /*6070*/  IADD3 R116, P5, PT, R120, R83, RZ ;  /* 0x0000005378747210 */ /* 0x000fe20007fbe0ff */
[----:B------:R1:W-:Y:S01]  /*6080*/  LDGSTS.E [R38+0xc008], desc[UR20][R88.64], P2 ;  /* 0x0c00800058267fae */ /* 0x0003e200091a1014 */
[----:B------:R-:W-:-:S03]  /*6090*/  ISETP.GE.AND P2, PT, R10, 0x20, PT ;  /* 0x000000200a00780c */ /* 0x000fc60003f46270 */
[----:B------:R-:W0:Y:S01]  /*60a0*/  LDGDEPBAR ;  /* 0x00000000000079af */ /* 0x000e220000000000 */
[----:B------:R-:W-:-:S03]  /*60b0*/  IMAD.X R117, R121, 0x1, R85, P5 ;  /* 0x0000000179757824 */ /* 0x000fc600028e0655 */
        /* <DEDUP_REMOVED lines=16> */
[----:B------:R-:W0:Y:S01]  /*61c0*/  LDGDEPBAR ;  /* 0x00000000000079af */ /* 0x000e220000000000 */
[----:B------:R-:W-:Y:S05]  /*61d0*/  @!P4 BRA `(.L_x_7) ;  /* 0x000000180064c947 */ /* 0x000fea0003800000 */
[----:B-1----:R-:W-:Y:S01]  /*61e0*/  SHF.R.S32.HI R46, RZ, 0x1f, R8 ;  /* 0x0000001fff2e7819 */ /* 0x002fe20000011408 */
[-C--:B------:R-:W-:Y:S01]  /*61f0*/  IMAD R97, R165, R78.reuse, RZ ;  /* 0x0000004ea5617224 */ /* 0x080fe200078e02ff */
[C---:B------:R-:W-:Y:S01]  /*6200*/  IADD3 R110, P6, PT, R8.reuse, R67, RZ ;  /* 0x00000043086e7210 */ /* 0x040fe20007fde0ff */
[-C--:B------:R-:W-:Y:S01]  /*6210*/  IMAD R101, R161, R78.reuse, RZ ;  /* 0x0000004ea1657224 */ /* 0x080fe200078e02ff */
[C---:B------:R-:W-:Y:S01]  /*6220*/  IADD3 R106, P4, PT, R8.reuse, R63, RZ ;  /* 0x0000003f086a7210 */ /* 0x040fe20007f9e0ff */
[----:B------:R-:W-:Y:S01]  /*6230*/  IMAD R99, R155, R78, RZ ;  /* 0x0000004e9b637224 */ /* 0x000fe200078e02ff */
[-C--:B------:R-:W-:Y:S01]  /*6240*/  LEA.HI.X.SX32 R133, R67, R46.reuse, 0x1, P6 ;  /* 0x0000002e43857211 */ /* 0x080fe200030f0eff */
[----:B------:R-:W-:Y:S01]  /*6250*/  IMAD.MOV.U32 R96, RZ, RZ, RZ ;  /* 0x000000ffff607224 */ /* 0x000fe200078e00ff */
[C---:B------:R-:W-:Y:S01]  /*6260*/  IADD3 R108, P5, PT, R8.reuse, R65, RZ ;  /* 0x00000041086c7210 */ /* 0x040fe20007fbe0ff */
[----:B------:R-:W-:Y:S01]  /*6270*/  UMOV UR13, UR12 ;  /* 0x0000000c000d7c82 */ /* 0x000fe20008000000 */
[C---:B------:R-:W-:Y:S01]  /*6280*/  IADD3 R89, P6, PT, R8.reuse, R61, RZ ;  /* 0x0000003d08597210 */ /* 0x040fe20007fde0ff */
[----:B------:R-:W-:Y:S01]  /*6290*/  UMOV UR18, 0x1 ;  /* 0x0000000100127882 */ /* 0x000fe20000000000 */
[-C--:B------:R-:W-:Y:S01]  /*62a0*/  LEA.HI.X.SX32 R129, R63, R46.reuse, 0x1, P4 ;  /* 0x0000002e3f817211 */ /* 0x080fe200020f0eff */
[----:B------:R-:W-:Y:S01]  /*62b0*/  UMOV UR19, 0x6 ;  /* 0x0000000600137882 */ /* 0x000fe20000000000 */
[C---:B------:R-:W-:Y:S01]  /*62c0*/  IADD3 R76, P4, PT, R8.reuse, R57, RZ ;  /* 0x00000039084c7210 */ /* 0x040fe20007f9e0ff */
[----:B------:R-:W1:Y:S01]  /*62d0*/  LDC.64 R62, c[0x0][0x388] ;  /* 0x0000e200ff3e7b82 */ /* 0x000e620000000a00 */
[-C--:B------:R-:W-:Y:S01]  /*62e0*/  LEA.HI.X.SX32 R131, R65, R46.reuse, 0x1, P5 ;  /* 0x0000002e41837211 */ /* 0x080fe200028f0eff */
[----:B------:R-:W-:Y:S01]  /*62f0*/  UMOV UR5, URZ ;  /* 0x000000ff00057c82 */ /* 0x000fe20008000000 */
[-C--:B------:R-:W-:Y:S01]  /*6300*/  LEA.HI.X.SX32 R104, R61, R46.reuse, 0x1, P6 ;  /* 0x0000002e3d687211 */ /* 0x080fe200030f0eff */
[----:B------:R-:W-:Y:S01]  /*6310*/  UMOV UR6, URZ ;  /* 0x000000ff00067c82 */ /* 0x000fe20008000000 */
[C---:B------:R-:W-:Y:S01]  /*6320*/  IADD3 R88, P5, PT, R8.reuse, R59, RZ ;  /* 0x0000003b08587210 */ /* 0x040fe20007fbe0ff */
[----:B------:R-:W-:Y:S01]  /*6330*/  UMOV UR7, URZ ;  /* 0x000000ff00077c82 */ /* 0x000fe20008000000 */
[----:B------:R-:W-:Y:S01]  /*6340*/  IADD3 R68, P6, PT, R8, R55, RZ ;  /* 0x0000003708447210 */ /* 0x000fe20007fde0ff */
[----:B------:R-:W2:Y:S01]  /*6350*/  LDC.64 R60, c[0x0][0x380] ;  /* 0x0000e000ff3c7b82 */ /* 0x000ea20000000a00 */
[----:B------:R-:W-:-:S02]  /*6360*/  LEA.HI.X.SX32 R93, R57, R46, 0x1, P4 ;  /* 0x0000002e395d7211 */ /* 0x000fc400020f0eff */
[C---:B------:R-:W-:Y:S02]  /*6370*/  IADD3 R52, P4, PT, R8.reuse, R51, RZ ;  /* 0x0000003308347210 */ /* 0x040fe40007f9e0ff */
[-C--:B------:R-:W-:Y:S02]  /*6380*/  LEA.HI.X.SX32 R127, R59, R46.reuse, 0x1, P5 ;  /* 0x0000002e3b7f7211 */ /* 0x080fe400028f0eff */
[-C--:B------:R-:W-:Y:S02]  /*6390*/  LEA.HI.X.SX32 R55, R55, R46.reuse, 0x1, P6 ;  /* 0x0000002e37377211 */ /* 0x080fe400030f0eff */
[C---:B------:R-:W-:Y:S02]  /*63a0*/  IADD3 R59, P5, PT, R8.reuse, R53, RZ ;  /* 0x00000035083b7210 */ /* 0x040fe40007fbe0ff */
[----:B------:R-:W-:Y:S02]  /*63b0*/  IADD3 R57, P6, PT, R8, R49, RZ ;  /* 0x0000003108397210 */ /* 0x000fe40007fde0ff */
[----:B------:R-:W-:-:S02]  /*63c0*/  LEA.HI.X.SX32 R51, R51, R46, 0x1, P4 ;  /* 0x0000002e33337211 */ /* 0x000fc400020f0eff */
[----:B------:R-:W-:Y:S02]  /*63d0*/  IADD3 R65, P4, PT, R8, R45, RZ ;  /* 0x0000002d08417210 */ /* 0x000fe40007f9e0ff */
[-C--:B------:R-:W-:Y:S01]  /*63e0*/  LEA.HI.X.SX32 R100, R53, R46.reuse, 0x1, P5 ;  /* 0x0000002e35647211 */ /* 0x080fe200028f0eff */
[----:B------:R-:W-:Y:S01]  /*63f0*/  IMAD.SHL.U32 R53, R52, 0x4, RZ ;  /* 0x0000000434357824 */ /* 0x000fe200078e00ff */
[-C--:B------:R-:W-:Y:S02]  /*6400*/  LEA.HI.X.SX32 R80, R49, R46.reuse, 0x1, P6 ;  /* 0x0000002e31507211 */ /* 0x080fe400030f0eff */
[C---:B------:R-:W-:Y:S02]  /*6410*/  IADD3 R32, P5, PT, R8.reuse, R47, RZ ;  /* 0x0000002f08207210 */ /* 0x040fe40007fbe0ff */
[----:B------:R-:W-:Y:S01]  /*6420*/  IADD3 R28, P6, PT, R8, R43, RZ ;  /* 0x0000002b081c7210 */ /* 0x000fe20007fde0ff */
[----:B--2---:R-:W-:Y:S01]  /*6430*/  IMAD.WIDE.U32 R48, R48, 0x1c, R60 ;  /* 0x0000001c30307825 */ /* 0x004fe200078e003c */
[----:B------:R-:W-:-:S02]  /*6440*/  LEA.HI.X.SX32 R64, R45, R46, 0x1, P4 ;  /* 0x0000002e2d407211 */ /* 0x000fc400020f0eff */
[----:B------:R-:W-:Y:S01]  /*6450*/  IADD3 R91, P4, PT, R8, R39, RZ ;  /* 0x00000027085b7210 */ /* 0x000fe20007f9e0ff */
[----:B------:R-:W-:Y:S01]  /*6460*/  IMAD.SHL.U32 R45, R68, 0x4, RZ ;  /* 0x00000004442d7824 */ /* 0x000fe200078e00ff */
[-C--:B------:R-:W-:Y:S01]  /*6470*/  LEA.HI.X.SX32 R81, R47, R46.reuse, 0x1, P5 ;  /* 0x0000002e2f517211 */ /* 0x080fe200028f0eff */
[----:B------:R-:W-:Y:S01]  /*6480*/  IMAD.SHL.U32 R61, R32, 0x4, RZ ;  /* 0x00000004203d7824 */ /* 0x000fe200078e00ff */
[-C--:B------:R-:W-:Y:S02]  /*6490*/  LEA.HI.X.SX32 R67, R43, R46.reuse, 0x1, P6 ;  /* 0x0000002e2b437211 */ /* 0x080fe400030f0eff */
[C---:B------:R-:W-:Y:S02]  /*64a0*/  IADD3 R87, P5, PT, R8.reuse, R41, RZ ;  /* 0x0000002908577210 */ /* 0x040fe40007fbe0ff */
[----:B------:R-:W-:Y:S02]  /*64b0*/  IADD3 R95, P6, PT, R8, R35, RZ ;  /* 0x00000023085f7210 */ /* 0x000fe40007fde0ff */
[----:B------:R-:W-:Y:S01]  /*64c0*/  LEA.HI.X.SX32 R42, R39, R46, 0x1, P4 ;  /* 0x0000002e272a7211 */ /* 0x000fe200020f0eff */
[----:B-1----:R-:W-:Y:S01]  /*64d0*/  IMAD.WIDE.U32 R38, R79, 0x1c, R62 ;  /* 0x0000001c4f267825 */ /* 0x002fe200078e003e */
[----:B------:R-:W-:-:S02]  /*64e0*/  SHF.R.S32.HI R8, RZ, 0x1f, R12 ;  /* 0x0000001fff087819 */ /* 0x000fc4000001140c */
[----:B------:R-:W-:Y:S01]  /*64f0*/  IADD3 R90, P4, PT, R12, R97, RZ ;  /* 0x000000610c5a7210 */ /* 0x000fe20007f9e0ff */
[----:B------:R-:W-:Y:S01]  /*6500*/  IMAD.SHL.U32 R79, R28, 0x4, RZ ;  /* 0x000000041c4f7824 */ /* 0x000fe200078e00ff */
[-C--:B------:R-:W-:Y:S01]  /*6510*/  LEA.HI.X.SX32 R58, R41, R46.reuse, 0x1, P5 ;  /* 0x0000002e293a7211 */ /* 0x080fe200028f0eff */
[----:B------:R-:W-:Y:S01]  /*6520*/  IMAD R41, R16, 0x1c, RZ ;  /* 0x0000001c10297824 */ /* 0x000fe200078e02ff */
[----:B------:R-:W-:Y:S01]  /*6530*/  LEA.HI.X.SX32 R46, R35, R46, 0x1, P6 ;  /* 0x0000002e232e7211 */ /* 0x000fe200030f0eff */
[----:B------:R-:W-:Y:S01]  /*6540*/  IMAD R35, R163, R78, RZ ;  /* 0x0000004ea3237224 */ /* 0x000fe200078e02ff */
[C---:B------:R-:W-:Y:S02]  /*6550*/  IADD3 R102, P5, PT, R12.reuse, R29, RZ ;  /* 0x0000001d0c667210 */ /* 0x040fe40007fbe0ff */
[----:B------:R-:W-:Y:S02]  /*6560*/  LEA.HI.X.SX32 R97, R97, R8, 0x1, P4 ;  /* 0x0000000861617211 */ /* 0x000fe400020f0eff */
[----:B------:R-:W-:-:S02]  /*6570*/  IADD3 R98, P6, PT, R12, R27, RZ ;  /* 0x0000001b0c627210 */ /* 0x000fc40007fde0ff */
[C---:B------:R-:W-:Y:S02]  /*6580*/  IADD3 R84, P4, PT, R12.reuse, R23, RZ ;  /* 0x000000170c547210 */ /* 0x040fe40007f9e0ff */
[-C--:B------:R-:W-:Y:S02]  /*6590*/  LEA.HI.X.SX32 R125, R29, R8.reuse, 0x1, P5 ;  /* 0x000000081d7d7211 */ /* 0x080fe400028f0eff */
[C---:B------:R-:W-:Y:S02]  /*65a0*/  IADD3 R72, P5, PT, R12.reuse, R21, RZ ;  /* 0x000000150c487210 */ /* 0x040fe40007fbe0ff */
[-C--:B------:R-:W-:Y:S01]  /*65b0*/  LEA.HI.X.SX32 R123, R27, R8.reuse, 0x1, P6 ;  /* 0x000000081b7b7211 */ /* 0x080fe200030f0eff */
[----:B------:R-:W-:Y:S01]  /*65c0*/  IMAD.SHL.U32 R27, R89, 0x4, RZ ;  /* 0x00000004591b7824 */ /* 0x000fe200078e00ff */
[----:B------:R-:W-:Y:S02]  /*65d0*/  LEA.HI.X.SX32 R121, R23, R8, 0x1, P4 ;  /* 0x0000000817797211 */ /* 0x000fe400020f0eff */
[----:B------:R-:W-:-:S02]  /*65e0*/  IADD3 R60, P6, PT, R12, R19, RZ ;  /* 0x000000130c3c7210 */ /* 0x000fc40007fde0ff */
[----:B------:R-:W-:Y:S02]  /*65f0*/  IADD3 R62, P4, PT, R12, R17, RZ ;  /* 0x000000110c3e7210 */ /* 0x000fe40007f9e0ff */
[-C--:B------:R-:W-:Y:S01]  /*6600*/  LEA.HI.X.SX32 R119, R21, R8.reuse, 0x1, P5 ;  /* 0x0000000815777211 */ /* 0x080fe200028f0eff */
[----:B------:R-:W-:Y:S01]  /*6610*/  IMAD.SHL.U32 R21, R106, 0x4, RZ ;  /* 0x000000046a157824 */ /* 0x000fe200078e00ff */
[----:B------:R-:W-:Y:S02]  /*6620*/  IADD3 R66, P5, PT, R12, R15, RZ ;  /* 0x0000000f0c427210 */ /* 0x000fe40007fbe0ff */
[-C--:B------:R-:W-:Y:S02]  /*6630*/  LEA.HI.X.SX32 R117, R19, R8.reuse, 0x1, P6 ;  /* 0x0000000813757211 */ /* 0x080fe400030f0eff */
[----:B------:R-:W-:Y:S01]  /*6640*/  LEA.HI.X.SX32 R115, R17, R8, 0x1, P4 ;  /* 0x0000000811737211 */ /* 0x000fe200020f0eff */
[----:B------:R-:W-:Y:S01]  /*6650*/  IMAD.SHL.U32 R17, R108, 0x4, RZ ;  /* 0x000000046c117824 */ /* 0x000fe200078e00ff */
[----:B------:R-:W-:-:S02]  /*6660*/  IADD3 R70, P6, PT, R12, R13, RZ ;  /* 0x0000000d0c467210 */ /* 0x000fc40007fde0ff */
[C---:B------:R-:W-:Y:S02]  /*6670*/  IADD3 R74, P4, PT, R12.reuse, R11, RZ ;  /* 0x0000000b0c4a7210 */ /* 0x040fe40007f9e0ff */
[-C--:B------:R-:W-:Y:S02]  /*6680*/  LEA.HI.X.SX32 R113, R15, R8.reuse, 0x1, P5 ;  /* 0x000000080f717211 */ /* 0x080fe400028f0eff */
[----:B------:R-:W-:Y:S02]  /*6690*/  SHF.R.S32.HI R43, RZ, 0x1f, R10 ;  /* 0x0000001fff2b7819 */ /* 0x000fe4000001140a */
[----:B------:R-:W-:Y:S02]  /*66a0*/  IADD3 R78, P5, PT, R12, R9, RZ ;  /* 0x000000090c4e7210 */ /* 0x000fe40007fbe0ff */
[-C--:B------:R-:W-:Y:S01]  /*66b0*/  LEA.HI.X.SX32 R111, R13, R8.reuse, 0x1, P6 ;  /* 0x000000080d6f7211 */ /* 0x080fe200030f0eff */
[----:B------:R-:W-:Y:S01]  /*66c0*/  IMAD.SHL.U32 R13, R110, 0x4, RZ ;  /* 0x000000046e0d7824 */ /* 0x000fe200078e00ff */
[----:B------:R-:W-:-:S02]  /*66d0*/  LEA.HI.X.SX32 R107, R11, R8, 0x1, P4 ;  /* 0x000000080b6b7211 */ /* 0x000fc400020f0eff */
[C---:B------:R-:W-:Y:S02]  /*66e0*/  IADD3 R82, P6, PT, R12.reuse, R7, RZ ;  /* 0x000000070c527210 */ /* 0x040fe40007fde0ff */
[----:B------:R-:W-:Y:S02]  /*66f0*/  IADD3 R94, P4, PT, R12, R35, RZ ;  /* 0x000000230c5e7210 */ /* 0x000fe40007f9e0ff */
[----:B------:R-:W-:Y:S01]  /*6700*/  LEA.HI R92, R43, R10, RZ, 0x5 ;  /* 0x0000000a2b5c7211 */ /* 0x000fe200078f28ff */
[----:B------:R-:W-:Y:S01]  /*6710*/  IMAD.MOV.U32 R10, RZ, RZ, R38 ;  /* 0x000000ffff0a7224 */ /* 0x000fe200078e0026 */
[-C--:B------:R-:W-:Y:S01]  /*6720*/  LEA.HI.X.SX32 R105, R9, R8.reuse, 0x1, P5 ;  /* 0x0000000809697211 */ /* 0x080fe200028f0eff */
[----:B------:R-:W-:Y:S01]  /*6730*/  IMAD.SHL.U32 R38, R98, 0x4, RZ ;  /* 0x0000000462267824 */ /* 0x000fe200078e00ff */
[-C--:B------:R-:W-:Y:S01]  /*6740*/  LEA.HI.X.SX32 R103, R7, R8.reuse, 0x1, P6 ;  /* 0x0000000807677211 */ /* 0x080fe200030f0eff */
[----:B------:R-:W-:Y:S01]  /*6750*/  IMAD R7, R50, 0x1c, RZ ;  /* 0x0000001c32077824 */ /* 0x000fe200078e02ff */
[----:B------:R-:W-:Y:S01]  /*6760*/  LEA.HI.X.SX32 R9, R35, R8, 0x1, P4 ;  /* 0x0000000823097211 */ /* 0x000fe200020f0eff */
[----:B------:R-:W-:Y:S01]  /*6770*/  IMAD.SHL.U32 R35, R88, 0x4, RZ ;  /* 0x0000000458237824 */ /* 0x000fe200078e00ff */
[----:B------:R-:W-:Y:S01]  /*6780*/  IADD3 R86, P5, PT, R12, R5, RZ ;  /* 0x000000050c567210 */ /* 0x000fe20007fbe0ff */
[----:B------:R-:W-:Y:S01]  /*6790*/  IMAD.SHL.U32 R50, R72, 0x4, RZ ;  /* 0x0000000448327824 */ /* 0x000fe200078e00ff */
[----:B------:R-:W-:-:S02]  /*67a0*/  IADD3 R112, P4, PT, R12, R101, RZ ;  /* 0x000000650c707210 */ /* 0x000fc40007f9e0ff */
[----:B------:R-:W-:Y:S01]  /*67b0*/  IADD3 R116, P6, PT, R12, R99, RZ ;  /* 0x000000630c747210 */ /* 0x000fe20007fde0ff */
[----:B------:R-:W-:Y:S01]  /*67c0*/  VIADD R12, R4, 0xffffff20 ;  /* 0xffffff20040c7836 */ /* 0x000fe20000000000 */
[----:B------:R-:W-:Y:S02]  /*67d0*/  SHF.R.S32.HI R4, RZ, 0x5, R92 ;  /* 0x00000005ff047819 */ /* 0x000fe4000001145c */
[-C--:B------:R-:W-:Y:S01]  /*67e0*/  LEA.HI.X.SX32 R109, R5, R8.reuse, 0x1, P5 ;  /* 0x00000008056d7211 */ /* 0x080fe200028f0eff */
[----:B------:R-:W-:Y:S01]  /*67f0*/  IMAD.IADD R5, R49, 0x1, R7 ;  /* 0x0000000131057824 */ /* 0x000fe200078e0207 */
[----:B------:R-:W-:Y:S01]  /*6800*/  SHF.L.U64.HI R29, R88, 0x2, R127 ;  /* 0x00000002581d7819 */ /* 0x000fe2000001027f */
[----:B------:R-:W-:Y:S01]  /*6810*/  IMAD.SHL.U32 R49, R59, 0x4, RZ ;  /* 0x000000043b317824 */ /* 0x000fe200078e00ff */
[-C--:B------:R-:W-:Y:S01]  /*6820*/  LEA.HI.X.SX32 R101, R101, R8.reuse, 0x1, P4 ;  /* 0x0000000865657211 */ /* 0x080fe200020f0eff */
[----:B------:R-:W-:Y:S01]  /*6830*/  IMAD.MOV.U32 R7, RZ, RZ, R48 ;  /* 0x000000ffff077224 */ /* 0x000fe200078e0030 */
[----:B------:R-:W-:Y:S01]  /*6840*/  LEA.HI.X.SX32 R99, R99, R8, 0x1, P6 ;  /* 0x0000000863637211 */ /* 0x000fe200030f0eff */
[----:B------:R-:W-:Y:S01]  /*6850*/  IMAD.IADD R8, R39, 0x1, R41 ;  /* 0x0000000127087824 */ /* 0x000fe200078e0229 */
[----:B------:R-:W-:Y:S01]  /*6860*/  SHF.L.U64.HI R88, R90, 0x2, R97 ;  /* 0x000000025a587819 */ /* 0x000fe20000010261 */
[----:B------:R-:W-:Y:S01]  /*6870*/  IMAD.SHL.U32 R41, R76, 0x4, RZ ;  /* 0x000000044c297824 */ /* 0x000fe200078e00ff */
[----:B------:R-:W-:Y:S01]  /*6880*/  SHF.L.U64.HI R47, R59, 0x2, R100 ;  /* 0x000000023b2f7819 */ /* 0x000fe20000010264 */
[----:B------:R-:W-:Y:S01]  /*6890*/  IMAD.SHL.U32 R90, R90, 0x4, RZ ;  /* 0x000000045a5a7824 */ /* 0x000fe200078e00ff */
[----:B------:R-:W-:-:S02]  /*68a0*/  VIMNMX R97, PT, PT, R4, 0x2, !PT ;  /* 0x0000000204617848 */ /* 0x000fc40007fe0100 */
[----:B------:R-:W-:Y:S02]  /*68b0*/  SHF.L.U64.HI R23, R89, 0x2, R104 ;  /* 0x0000000259177819 */ /* 0x000fe40000010268 */
[----:B------:R-:W-:Y:S02]  /*68c0*/  SHF.L.U64.HI R39, R76, 0x2, R93 ;  /* 0x000000024c277819 */ /* 0x000fe4000001025d */
[----:B------:R-:W-:Y:S02]  /*68d0*/  SHF.L.U64.HI R59, R32, 0x2, R81 ;  /* 0x00000002203b7819 */ /* 0x000fe40000010251 */
[----:B------:R-:W-:Y:S02]  /*68e0*/  SHF.L.U64.HI R43, R68, 0x2, R55 ;  /* 0x00000002442b7819 */ /* 0x000fe40000010237 */
[----:B------:R-:W-:Y:S02]  /*68f0*/  SHF.L.U64.HI R51, R52, 0x2, R51 ;  /* 0x0000000234337819 */ /* 0x000fe40000010233 */
[----:B------:R-:W-:Y:S01]  /*6900*/  SHF.L.U64.HI R81, R87, 0x2, R58 ;  /* 0x0000000257517819 */ /* 0x000fe2000001023a */
[----:B------:R-:W-:Y:S01]  /*6910*/  IMAD.SHL.U32 R58, R60, 0x4, RZ ;  /* 0x000000043c3a7824 */ /* 0x000fe200078e00ff */
[----:B------:R-:W-:Y:S01]  /*6920*/  SHF.L.U64.HI R89, R91, 0x2, R42 ;  /* 0x000000025b597819 */ /* 0x000fe2000001022a */
[----:B------:R-:W-:Y:S01]  /*6930*/  IMAD.SHL.U32 R87, R87, 0x4, RZ ;  /* 0x0000000457577824 */ /* 0x000fe200078e00ff */
[----:B------:R-:W-:Y:S01]  /*6940*/  SHF.L.U64.HI R93, R95, 0x2, R46 ;  /* 0x000000025f5d7819 */ /* 0x000fe2000001022e */
[----:B------:R-:W-:Y:S01]  /*6950*/  IMAD.SHL.U32 R46, R84, 0x4, RZ ;  /* 0x00000004542e7824 */ /* 0x000fe200078e00ff */
[----:B------:R-:W-:Y:S01]  /*6960*/  SHF.L.U64.HI R11, R110, 0x2, R133 ;  /* 0x000000026e0b7819 */ /* 0x000fe20000010285 */
[----:B------:R-:W-:Y:S01]  /*6970*/  IMAD.SHL.U32 R91, R91, 0x4, RZ ;  /* 0x000000045b5b7824 */ /* 0x000fe200078e00ff */
[C---:B------:R-:W-:Y:S01]  /*6980*/  SHF.L.U64.HI R55, R57.reuse, 0x2, R80 ;  /* 0x0000000239377819 */ /* 0x040fe20000010250 */
[----:B------:R-:W-:Y:S01]  /*6990*/  IMAD.SHL.U32 R57, R57, 0x4, RZ ;  /* 0x0000000439397824 */ /* 0x000fe200078e00ff */
[C---:B------:R-:W-:Y:S01]  /*69a0*/  SHF.L.U64.HI R63, R65.reuse, 0x2, R64 ;  /* 0x00000002413f7819 */ /* 0x040fe20000010240 */
[----:B------:R-:W-:Y:S01]  /*69b0*/  IMAD.SHL.U32 R65, R65, 0x4, RZ ;  /* 0x0000000441417824 */ /* 0x000fe200078e00ff */
[----:B------:R-:W-:Y:S01]  /*69c0*/  SHF.L.U64.HI R42, R84, 0x2, R121 ;  /* 0x00000002542a7819 */ /* 0x000fe20000010279 */
[----:B------:R-:W-:Y:S01]  /*69d0*/  IMAD.SHL.U32 R95, R95, 0x4, RZ ;  /* 0x000000045f5f7824 */ /* 0x000fe200078e00ff */
[----:B------:R-:W-:-:S02]  /*69e0*/  SHF.L.U64.HI R48, R72, 0x2, R119 ;  /* 0x0000000248307819 */ /* 0x000fc40000010277 */
[----:B------:R-:W-:Y:S02]  /*69f0*/  SHF.L.U64.HI R52, R60, 0x2, R117 ;  /* 0x000000023c347819 */ /* 0x000fe40000010275 */
[----:B------:R-:W-:Y:S01]  /*6a00*/  SHF.L.U64.HI R92, R94, 0x2, R9 ;  /* 0x000000025e5c7819 */ /* 0x000fe20000010209 */
[----:B------:R-:W-:Y:S01]  /*6a10*/  VIADD R9, R4, 0xfffffff9 ;  /* 0xfffffff904097836 */ /* 0x000fe20000000000 */
[----:B------:R-:W-:Y:S01]  /*6a20*/  SHF.L.U64.HI R67, R28, 0x2, R67 ;  /* 0x000000021c437819 */ /* 0x000fe20000010243 */
[----:B------:R-:W-:Y:S01]  /*6a30*/  IMAD.SHL.U32 R28, R102, 0x4, RZ ;  /* 0x00000004661c7824 */ /* 0x000fe200078e00ff */
[C---:B------:R-:W-:Y:S01]  /*6a40*/  SHF.L.U64.HI R60, R62.reuse, 0x2, R115 ;  /* 0x000000023e3c7819 */ /* 0x040fe20000010273 */
        /* <DEDUP_REMOVED lines=13> */
[----:B------:R-:W-:Y:S01]  /*6b20*/  SHF.L.U64.HI R110, R112, 0x2, R101 ;  /* 0x00000002706e7819 */ /* 0x000fe20000010265 */
[----:B------:R-:W-:Y:S01]  /*6b30*/  IMAD.SHL.U32 R94, R94, 0x4, RZ ;  /* 0x000000045e5e7824 */ /* 0x000fe200078e00ff */
[----:B------:R-:W-:Y:S01]  /*6b40*/  SHF.L.U64.HI R114, R116, 0x2, R99 ;  /* 0x0000000274727819 */ /* 0x000fe20000010263 */
[----:B------:R-:W-:Y:S01]  /*6b50*/  IMAD.SHL.U32 R112, R112, 0x4, RZ ;  /* 0x0000000470707824 */ /* 0x000fe200078e00ff */
[----:B------:R-:W-:Y:S01]  /*6b60*/  SHF.L.U64.HI R15, R108, 0x2, R131 ;  /* 0x000000026c0f7819 */ /* 0x000fe20000010283 */
[----:B------:R-:W-:Y:S01]  /*6b70*/  IMAD.SHL.U32 R116, R116, 0x4, RZ ;  /* 0x0000000474747824 */ /* 0x000fe200078e00ff */
[----:B------:R-:W-:Y:S01]  /*6b80*/  SHF.L.U64.HI R19, R106, 0x2, R129 ;  /* 0x000000026a137819 */ /* 0x000fe20000010281 */
[----:B------:R-:W-:Y:S01]  /*6b90*/  VIADD R4, R97, 0xffffffff ;  /* 0xffffffff61047836 */ /* 0x000fe20000000000 */
[----:B------:R-:W-:-:S02]  /*6ba0*/  SHF.L.U64.HI R16, R102, 0x2, R125 ;  /* 0x0000000266107819 */ /* 0x000fc4000001027d */
[----:B------:R-:W-:-:S07]  /*6bb0*/  SHF.L.U64.HI R32, R98, 0x2, R123 ;  /* 0x0000000262207819 */ /* 0x000fce000001027b */
.L_x_10:
[----:B------:R-:W-:Y:S01]  /*6bc0*/  UIADD3 UR5, UPT, UPT, UR5, 0x1, URZ ;  /* 0x0000000105057890 */ /* 0x000fe2000fffe0ff */
[----:B------:R-:W-:-:S04]  /*6bd0*/  DEPBAR.LE SB0, 0xa ;  /* 0x000082800000791a */ /* 0x000fc80000000000 */
[----:B------:R-:W-:Y:S01]  /*6be0*/  ULEA UR12, UR18, UR10, 0x3 ;  /* 0x0000000a120c7291 */ /* 0x000fe2000f8e18ff */
[----:B------:R-:W-:Y:S01]  /*6bf0*/  IMAD.U32 R96, R96, -0x80000000, RZ ;  /* 0x8000000060607824 */ /* 0x000fe200078e00ff */
[----:B------:R-:W-:Y:S02]  /*6c00*/  UISETP.GT.AND UP0, UPT, UR5, 0x6, UPT ;  /* 0x000000060500788c */ /* 0x000fe4000bf04270 */
[----:B------:R-:W-:Y:S02]  /*6c10*/  UIADD3 UR12, UPT, UPT, UR12, 0x1c000, URZ ;  /* 0x0001c0000c0c7890 */ /* 0x000fe4000fffe0ff */
[----:B------:R-:W-:Y:S01]  /*6c20*/  USEL UR5, UR5, URZ, !UP0 ;  /* 0x000000ff05057287 */ /* 0x000fe2000c000000 */
[----:B------:R-:W-:Y:S06]  /*6c30*/  BAR.SYNC.DEFER_BLOCKING 0x0 ;  /* 0x0000000000007b1d */ /* 0x000fec0000010000 */
[----:B--2---:R-:W-:Y:S05]  /*6c40*/  @P3 BRA `(.L_x_8) ;  /* 0x00000000009c3947 */ /* 0x004fea0003800000 */
[----:B------:R-:W-:Y:S01]  /*6c50*/  ULEA UR4, UR5, UR10, 0xd ;  /* 0x0000000a05047291 */ /* 0x000fe2000f8e68ff */
[----:B------:R-:W-:Y:S01]  /*6c60*/  UMOV UR8, URZ ;  /* 0x000000ff00087c82 */ /* 0x000fe20008000000 */
[----:B------:R-:W-:Y:S02]  /*6c70*/  UMOV UR9, URZ ;  /* 0x000000ff00097c82 */ /* 0x000fe40008000000 */
[----:B------:R-:W-:Y:S02]  /*6c80*/  USHF.R.U32.HI UR14, URZ, 0x4, UR4 ;  /* 0x00000004ff0e7899 */ /* 0x000fe40008011604 */
[----:B------:R-:W-:Y:S02]  /*6c90*/  UIADD3 UR4, UPT, UPT, UR4, 0xe000, URZ ;  /* 0x0000e00004047890 */ /* 0x000fe4000fffe0ff */
[----:B------:R-:W-:Y:S02]  /*6ca0*/  USGXT.U32 UR14, UR14, 0xe ;  /* 0x0000000e0e0e789a */ /* 0x000fe40008000000 */
[----:B------:R-:W-:-:S02]  /*6cb0*/  USHF.R.U32.HI UR4, URZ, 0x4, UR4 ;  /* 0x00000004ff047899 */ /* 0x000fc40008011604 */
[----:B------:R-:W-:Y:S02]  /*6cc0*/  UIADD3 UR24, UP0, UPT, UR14, 0x2, URZ ;  /* 0x000000020e187890 */ /* 0x000fe4000ff1e0ff */
[----:B------:R-:W-:Y:S02]  /*6cd0*/  USGXT.U32 UR16, UR4, 0xe ;  /* 0x0000000e0410789a */ /* 0x000fe40008000000 */
[----:B------:R-:W-:Y:S01]  /*6ce0*/  UIADD3 UR28, UP1, UPT, UR24, 0x2, URZ ;  /* 0x00000002181c7890 */ /* 0x000fe2000ff3e0ff */
[----:B------:R-:W-:Y:S01]  /*6cf0*/  UMOV UR4, URZ ;  /* 0x000000ff00047c82 */ /* 0x000fe20008000000 */
[----:B------:R-:W-:Y:S01]  /*6d00*/  UMOV UR34, 0x0 ;  /* 0x0000000000227882 */ /* 0x000fe20000000000 */
[----:B------:R-:W-:Y:S02]  /*6d10*/  UIADD3.X UR25, UPT, UPT, UR4, 0x40004040, URZ, UP0, !UPT ;  /* 0x4000404004197890 */ /* 0x000fe400087fe4ff */
[----:B------:R-:W-:Y:S02]  /*6d20*/  UIADD3 UR26, UP0, UPT, UR16, 0x2, URZ ;  /* 0x00000002101a7890 */ /* 0x000fe4000ff1e0ff */
[----:B------:R-:W-:-:S02]  /*6d30*/  UIADD3.X UR29, UPT, UPT, UR25, URZ, URZ, UP1, !UPT ;  /* 0x000000ff191d7290 */ /* 0x000fc40008ffe4ff */
[----:B------:R-:W-:Y:S02]  /*6d40*/  UIADD3.X UR27, UPT, UPT, UR8, 0x40004040, URZ, UP0, !UPT ;  /* 0x40004040081b7890 */ /* 0x000fe400087fe4ff */
[----:B------:R-:W-:Y:S01]  /*6d50*/  UIADD3 UR30, UP0, UPT, UR24, 0x4, URZ ;  /* 0x00000004181e7890 */ /* 0x000fe2000ff1e0ff */
[----:B------:R-:W-:Y:S01]  /*6d60*/  UMOV UR8, UR12 ;  /* 0x0000000c00087c82 */ /* 0x000fe20008000000 */
[----:B------:R-:W-:Y:S01]  /*6d70*/  UMOV UR35, 0x4100910 ;  /* 0x0410091000237882 */ /* 0x000fe20000000000 */
[----:B------:R-:W-:Y:S01]  /*6d80*/  UMOV UR4, UR8 ;  /* 0x0000000800047c82 */ /* 0x000fe20008000000 */
[----:B------:R-:W-:Y:S02]  /*6d90*/  UIADD3 UR8, UP1, UPT, UR26, 0x2, URZ ;  /* 0x000000021a087890 */ /* 0x000fe4000ff3e0ff */
[----:B------:R-:W-:Y:S02]  /*6da0*/  UIADD3.X UR31, UPT, UPT, UR25, URZ, URZ, UP0, !UPT ;  /* 0x000000ff191f7290 */ /* 0x000fe400087fe4ff */
[----:B------:R-:W-:-:S02]  /*6db0*/  UIADD3 UR32, UP0, UPT, UR26, 0x4, URZ ;  /* 0x000000041a207890 */ /* 0x000fc4000ff1e0ff */
[----:B------:R-:W-:Y:S02]  /*6dc0*/  UIADD3.X UR9, UPT, UPT, UR27, URZ, URZ, UP1, !UPT ;  /* 0x000000ff1b097290 */ /* 0x000fe40008ffe4ff */
[----:B------:R-:W-:Y:S01]  /*6dd0*/  UIADD3.X UR33, UPT, UPT, UR27, URZ, URZ, UP0, !UPT ;  /* 0x000000ff1b217290 */ /* 0x000fe200087fe4ff */
[----:B------:R-:W-:Y:S01]  /*6de0*/  UMOV UR15, 0x40004040 ;  /* 0x40004040000f7882 */ /* 0x000fe20000000000 */
[----:B------:R-:W-:Y:S01]  /*6df0*/  UMOV UR17, 0x40004040 ;  /* 0x4000404000117882 */ /* 0x000fe20000000000 */
[----:B------:R-:W-:Y:S01]  /*6e00*/  UMOV UR36, 0x0 ;  /* 0x0000000000247882 */ /* 0x000fe20000000000 */
[----:B------:R-:W-:Y:S01]  /*6e10*/  UMOV UR37, 0x4100910 ;  /* 0x0410091000257882 */ /* 0x000fe20000000000 */
[----:B------:R-:W-:Y:S01]  /*6e20*/  UMOV UR38, 0x0 ;  /* 0x0000000000267882 */ /* 0x000fe20000000000 */
[----:B------:R-:W-:Y:S01]  /*6e30*/  UMOV UR39, 0x4100910 ;  /* 0x0410091000277882 */ /* 0x000fe20000000000 */
[----:B------:R1:W-:Y:S01]  /*6e40*/  UTCHMMA gdesc[UR14], gdesc[UR16], tmem[UR22], tmem[UR34], idesc[UR35], UPT ;  /* 0x00ff22100e0075ea */ /* 0x0003e2000b800016 */
[----:B------:R-:W-:Y:S01]  /*6e50*/  UMOV UR40, 0x0 ;  /* 0x0000000000287882 */ /* 0x000fe20000000000 */
[----:B------:R-:W-:Y:S01]  /*6e60*/  UMOV UR41, 0x4100910 ;  /* 0x0410091000297882 */ /* 0x000fe20000000000 */
[----:B------:R1:W-:Y:S01]  /*6e70*/  UTCHMMA gdesc[UR24], gdesc[UR26], tmem[UR22], tmem[UR36], idesc[UR37], UPT ;  /* 0x00ff241a180075ea */ /* 0x0003e2000b800016 */
[----:B------:R1:W-:Y:S01]  /*6e80*/  UTCHMMA gdesc[UR28], gdesc[UR8], tmem[UR22], tmem[UR38], idesc[UR39], UPT ;  /* 0x00ff26081c0075ea */ /* 0x0003e2000b800016 */
[----:B------:R1:W-:Y:S01]  /*6e90*/  UTCHMMA gdesc[UR30], gdesc[UR32], tmem[UR22], tmem[UR40], idesc[UR41], UPT ;  /* 0x00ff28201e0075ea */ /* 0x0003e2000b800016 */
[----:B------:R1:W-:Y:S01]  /*6ea0*/  UTCBAR [UR4], URZ ;  /* 0x000000ff040073e9 */ /* 0x0003e200080000ff */
[----:B------:R-:W-:Y:S01]  /*6eb0*/  NOP ;  /* 0x0000000000007918 */ /* 0x000fe20000000000 */
.L_x_8:
[----:B------:R-:W2:Y:S01]  /*6ec0*/  SYNCS.PHASECHK.TRANS64.TRYWAIT P4, [UR13], R96 ;  /* 0x00000060ff0075a7 */ /* 0x000ea2000808110d */
[----:B------:R-:W-:Y:S01]  /*6ed0*/  ISETP.LE.AND P5, PT, R9, UR7, PT ;  /* 0x0000000709007c0c */ /* 0x000fe2000bfa3270 */
[----:B-1----:R-:W-:Y:S01]  /*6ee0*/  UMOV UR4, UR6 ;  /* 0x0000000600047c82 */ /* 0x002fe20008000000 */
[----:B--2---:R-:W-:Y:S11]  /*6ef0*/  @!P4 BRA `(.L_x_9) ;  /* 0x000000200018c947 */ /* 0x004ff60003800000 */
.L_x_16:
[----:B------:R-:W-:Y:S01]  /*6f00*/  BAR.SYNC.DEFER_BLOCKING 0x0 ;  /* 0x0000000000007b1d */ /* 0x000fe20000010000 */
[----:B------:R-:W-:Y:S01]  /*6f10*/  ISETP.GE.AND P4, PT, R3, R12, PT ;  /* 0x0000000c0300720c */ /* 0x000fe20003f86270 */
[----:B------:R-:W-:Y:S02]  /*6f20*/  UIADD3 UR19, UPT, UPT, UR19, 0x1, URZ ;  /* 0x0000000113137890 */ /* 0x000fe4000fffe0ff */
[----:B------:R-:W-:Y:S01]  /*6f30*/  UIADD3 UR7, UPT, UPT, UR7, 0x1, URZ ;  /* 0x0000000107077890 */ /* 0x000fe2000fffe0ff */
[----:B------:R-:W-:Y:S01]  /*6f40*/  SEL R96, RZ, 0x4, P4 ;  /* 0x00000004ff607807 */ /* 0x000fe20002000000 */
[----:B------:R-:W-:Y:S01]  /*6f50*/  UISETP.GT.AND UP0, UPT, UR19, 0x6, UPT ;  /* 0x000000061300788c */ /* 0x000fe2000bf04270 */
[----:B------:R-:W-:Y:S01]  /*6f60*/  IADD3 R100, P4, PT, R7, R86, RZ ;  /* 0x0000005607647210 */ /* 0x000fe20007f9e0ff */
[----:B------:R-:W-:Y:S01]  /*6f70*/  UIADD3 UR18, UPT, UPT, UR18, 0x1, URZ ;  /* 0x0000000112127890 */ /* 0x000fe2000fffe0ff */
[----:B------:R-:W-:Y:S01]  /*6f80*/  SEL R96, R96, RZ, !P5 ;  /* 0x000000ff60607207 */ /* 0x000fe20006800000 */
[----:B------:R-:W-:-:S02]  /*6f90*/  USEL UR19, UR19, URZ, !UP0 ;  /* 0x000000ff13137287 */ /* 0x000fc4000c000000 */
[----:B------:R-:W-:Y:S01]  /*6fa0*/  IMAD.X R101, R5, 0x1, R84, P4 ;  /* 0x0000000105657824 */ /* 0x000fe200020e0654 */
[----:B------:R-:W-:Y:S01]  /*6fb0*/  ISETP.NE.U32.AND P6, PT, R96, RZ, PT ;  /* 0x000000ff6000720c */ /* 0x000fe20003fc5070 */
[----:B------:R-:W-:Y:S01]  /*6fc0*/  ULEA UR6, UR19, UR10, 0xd ;  /* 0x0000000a13067291 */ /* 0x000fe2000f8e68ff */
[----:B------:R-:W-:Y:S01]  /*6fd0*/  ISETP.GE.AND P4, PT, R25, R12, PT ;  /* 0x0000000c1900720c */ /* 0x000fe20003f86270 */
[----:B------:R-:W-:Y:S01]  /*6fe0*/  UISETP.GT.AND UP0, UPT, UR18, 0x1, UPT ;  /* 0x000000011200788c */ /* 0x000fe2000bf04270 */
[----:B------:R-:W-:Y:S02]  /*6ff0*/  UMOV UR13, UR12 ;  /* 0x0000000c000d7c82 */ /* 0x000fe40008000000 */
[----:B------:R-:W-:Y:S01]  /*7000*/  SEL R96, RZ, 0x4, P4 ;  /* 0x00000004ff607807 */ /* 0x000fe20002000000 */
[----:B------:R-:W-:Y:S01]  /*7010*/  VIADD R103, R14, UR6 ;  /* 0x000000060e677c36 */ /* 0x000fe20008000000 */
[----:B------:R-:W-:Y:S01]  /*7020*/  IADD3 R98, P4, PT, R7, R82, RZ ;  /* 0x0000005207627210 */ /* 0x000fe20007f9e0ff */
[----:B------:R-:W-:Y:S01]  /*7030*/  VIADD R105, R18, UR6 ;  /* 0x0000000612697c36 */ /* 0x000fe20008000000 */
[----:B------:R-:W-:Y:S01]  /*7040*/  SEL R96, R96, RZ, !P5 ;  /* 0x000000ff60607207 */ /* 0x000fe20006800000 */
[----:B------:R-:W-:Y:S01]  /*7050*/  VIADD R107, R30, UR6 ;  /* 0x000000061e6b7c36 */ /* 0x000fe20008000000 */
[----:B------:R-:W-:Y:S01]  /*7060*/  USEL UR18, UR18, URZ, !UP0 ;  /* 0x000000ff12127287 */ /* 0x000fe2000c000000 */
[----:B------:R-:W-:Y:S01]  /*7070*/  @!PT LDS RZ, [RZ] ;  /* 0x00000000fffff984 */ /* 0x000fe20000000800 */
[----:B------:R-:W-:Y:S01]  /*7080*/  @!PT LDS RZ, [RZ] ;  /* 0x00000000fffff984 */ /* 0x000fe20000000800 */
[----:B------:R-:W-:Y:S01]  /*7090*/  @!PT LDS RZ, [RZ] ;  /* 0x00000000fffff984 */ /* 0x000fe20000000800 */
[----:B------:R1:W-:Y:S01]  /*70a0*/  LDGSTS.E [R103], desc[UR20][R100.64], P6 ;  /* 0x0000000064677fae */ /* 0x0003e2000b1a1014 */
[----:B------:R-:W-:Y:S01]  /*70b0*/  ISETP.NE.U32.AND P6, PT, R96, RZ, PT ;  /* 0x000000ff6000720c */ /* 0x000fe20003fc5070 */
[----:B------:R-:W-:Y:S01]  /*70c0*/  IMAD.X R99, R5, 0x1, R80, P4 ;  /* 0x0000000105637824 */ /* 0x000fe200020e0650 */
[----:B------:R-:W-:Y:S01]  /*70d0*/  ISETP.GE.AND P4, PT, R31, R12, PT ;  /* 0x0000000c1f00720c */ /* 0x000fe20003f86270 */
[----:B------:R-:W-:-:S02]  /*70e0*/  VIADD R111, R40, UR6 ;  /* 0x00000006286f7c36 */ /* 0x000fc40008000000 */
[----:B------:R-:W-:Y:S01]  /*70f0*/  VIADD R113, R44, UR6 ;  /* 0x000000062c717c36 */ /* 0x000fe20008000000 */
[----:B------:R-:W-:-:S04]  /*7100*/  SEL R96, RZ, 0x4, P4 ;  /* 0x00000004ff607807 */ /* 0x000fc80002000000 */
[----:B------:R-:W-:Y:S02]  /*7110*/  SEL R97, R96, RZ, !P5 ;  /* 0x000000ff60617207 */ /* 0x000fe40006800000 */
[----:B------:R-:W-:Y:S01]  /*7120*/  IADD3 R96, P4, PT, R7, R78, RZ ;  /* 0x0000004e07607210 */ /* 0x000fe20007f9e0ff */
[----:B------:R2:W-:Y:S01]  /*7130*/  LDGSTS.E [R103+0x8], desc[UR20][R98.64], P6 ;  /* 0x0000800062677fae */ /* 0x0005e2000b1a1014 */
[----:B------:R-:W-:-:S03]  /*7140*/  ISETP.NE.U32.AND P6, PT, R97, RZ, PT ;  /* 0x000000ff6100720c */ /* 0x000fc60003fc5070 */
[----:B------:R-:W-:Y:S01]  /*7150*/  IMAD.X R97, R5, 0x1, R76, P4 ;  /* 0x0000000105617824 */ /* 0x000fe200020e064c */
[----:B------:R-:W-:-:S04]  /*7160*/  ISETP.GE.AND P4, PT, R33, R12, PT ;  /* 0x0000000c2100720c */ /* 0x000fc80003f86270 */
[----:B-1----:R-:W-:Y:S01]  /*7170*/  SEL R100, RZ, 0x4, P4 ;  /* 0x00000004ff647807 */ /* 0x002fe20002000000 */
[----:B--2---:R-:W-:-:S03]  /*7180*/  VIADD R103, R20, UR6 ;  /* 0x0000000614677c36 */ /* 0x004fc60008000000 */
[----:B------:R-:W-:Y:S01]  /*7190*/  SEL R101, R100, RZ, !P5 ;  /* 0x000000ff64657207 */ /* 0x000fe20006800000 */
[----:B------:R1:W-:Y:S01]  /*71a0*/  LDGSTS.E [R105], desc[UR20][R96.64], P6 ;  /* 0x0000000060697fae */ /* 0x0003e2000b1a1014 */
[----:B------:R-:W-:Y:S02]  /*71b0*/  IADD3 R100, P4, PT, R7, R74, RZ ;  /* 0x0000004a07647210 */ /* 0x000fe40007f9e0ff */
[----:B------:R-:W-:-:S03]  /*71c0*/  ISETP.NE.U32.AND P6, PT, R101, RZ, PT ;  /* 0x000000ff6500720c */ /* 0x000fc60003fc5070 */
[----:B------:R-:W-:Y:S01]  /*71d0*/  IMAD.X R101, R5, 0x1, R72, P4 ;  /* 0x0000000105657824 */ /* 0x000fe200020e0648 */
[----:B------:R-:W-:-:S04]  /*71e0*/  ISETP.GE.AND P4, PT, R69, R12, PT ;  /* 0x0000000c4500720c */ /* 0x000fc80003f86270 */
[----:B------:R-:W-:-:S04]  /*71f0*/  SEL R98, RZ, 0x4, P4 ;  /* 0x00000004ff627807 */ /* 0x000fc80002000000 */
[----:B------:R-:W-:Y:S01]  /*7200*/  SEL R99, R98, RZ, !P5 ;  /* 0x000000ff62637207 */ /* 0x000fe20006800000 */
[----:B------:R2:W-:Y:S01]  /*7210*/  LDGSTS.E [R105+0x8], desc[UR20][R100.64], P6 ;  /* 0x0000800064697fae */ /* 0x0005e2000b1a1014 */
[----:B------:R-:W-:Y:S02]  /*7220*/  IADD3 R98, P4, PT, R7, R70, RZ ;  /* 0x0000004607627210 */ /* 0x000fe40007f9e0ff */
        /* <DEDUP_REMOVED lines=48> */
[----:B-1----:R-:W-:-:S04]  /*7530*/  SEL R96, RZ, 0x4, P4 ;  /* 0x00000004ff607807 */ /* 0x002fc80002000000 */
[----:B------:R-:W-:Y:S01]  /*7540*/  SEL R97, R96, RZ, !P5 ;  /* 0x000000ff60617207 */ /* 0x000fe20006800000 */
[----:B------:R1:W-:Y:S01]  /*7550*/  LDGSTS.E [R105], desc[UR20][R98.64], P6 ;  /* 0x0000000062697fae */ /* 0x0003e2000b1a1014 */
[----:B------:R-:W-:Y:S02]  /*7560*/  IADD3 R96, P4, PT, R7, R28, RZ ;  /* 0x0000001c07607210 */ /* 0x000fe40007f9e0ff */
[----:B------:R-:W-:-:S03]  /*7570*/  ISETP.NE.U32.AND P6, PT, R97, RZ, PT ;  /* 0x000000ff6100720c */ /* 0x000fc60003fc5070 */
[----:B------:R-:W-:Y:S01]  /*7580*/  IMAD.X R97, R5, 0x1, R16, P4 ;  /* 0x0000000105617824 */ /* 0x000fe200020e0610 */
[----:B------:R-:W-:-:S04]  /*7590*/  ISETP.GE.AND P4, PT, R155, R12, PT ;  /* 0x0000000c9b00720c */ /* 0x000fc80003f86270 */
[----:B--2---:R-:W-:Y:S02]  /*75a0*/  SEL R100, RZ, 0x4, P4 ;  /* 0x00000004ff647807 */ /* 0x004fe40002000000 */
[----:B------:R-:W-:Y:S02]  /*75b0*/  IADD3 R102, P4, PT, R7, R116, RZ ;  /* 0x0000007407667210 */ /* 0x000fe40007f9e0ff */
[----:B------:R-:W-:Y:S01]  /*75c0*/  SEL R100, R100, RZ, !P5 ;  /* 0x000000ff64647207 */ /* 0x000fe20006800000 */
[----:B------:R2:W-:Y:S02]  /*75d0*/  LDGSTS.E [R105+0x8], desc[UR20][R96.64], P6 ;  /* 0x0000800060697fae */ /* 0x0005e4000b1a1014 */
[----:B------:R-:W-:Y:S01]  /*75e0*/  IMAD.X R103, R5, 0x1, R114, P4 ;  /* 0x0000000105677824 */ /* 0x000fe200020e0672 */
[----:B------:R-:W-:Y:S02]  /*75f0*/  ISETP.NE.U32.AND P6, PT, R100, RZ, PT ;  /* 0x000000ff6400720c */ /* 0x000fe40003fc5070 */
[----:B------:R-:W-:-:S04]  /*7600*/  ISETP.GE.AND P4, PT, R161, R12, PT ;  /* 0x0000000ca100720c */ /* 0x000fc80003f86270 */
[----:B-1----:R-:W-:Y:S02]  /*7610*/  SEL R98, RZ, 0x4, P4 ;  /* 0x00000004ff627807 */ /* 0x002fe40002000000 */
[----:B------:R-:W-:Y:S01]  /*7620*/  IADD3 R100, P4, PT, R7, R112, RZ ;  /* 0x0000007007647210 */ /* 0x000fe20007f9e0ff */
[----:B--2---:R-:W-:Y:S01]  /*7630*/  VIADD R105, R34, UR6 ;  /* 0x0000000622697c36 */ /* 0x004fe20008000000 */
[----:B------:R-:W-:Y:S01]  /*7640*/  SEL R98, R98, RZ, !P5 ;  /* 0x000000ff62627207 */ /* 0x000fe20006800000 */
[----:B------:R-:W-:Y:S02]  /*7650*/  USEL UR6, URZ, 0x1, !UP0 ;  /* 0x00000001ff067887 */ /* 0x000fe4000c000000 */
[----:B------:R1:W-:Y:S01]  /*7660*/  LDGSTS.E [R107], desc[UR20][R102.64], P6 ;  /* 0x00000000666b7fae */ /* 0x0003e2000b1a1014 */
[----:B------:R-:W-:Y:S01]  /*7670*/  ISETP.NE.U32.AND P6, PT, R98, RZ, PT ;  /* 0x000000ff6200720c */ /* 0x000fe20003fc5070 */
[----:B------:R-:W-:Y:S01]  /*7680*/  IMAD.X R101, R5, 0x1, R110, P4 ;  /* 0x0000000105657824 */ /* 0x000fe200020e066e */
[----:B------:R-:W-:Y:S01]  /*7690*/  IADD3 R98, P4, PT, R7, R94, RZ ;  /* 0x0000005e07627210 */ /* 0x000fe20007f9e0ff */
[----:B------:R-:W-:-:S04]  /*76a0*/  ULOP3.LUT UR6, UR4, UR6, URZ, 0x3c, !UPT ;  /* 0x0000000604067292 */ /* 0x000fc8000f8e3cff */
[----:B------:R-:W-:Y:S01]  /*76b0*/  IMAD.X R99, R5, 0x1, R92, P4 ;  /* 0x0000000105637824 */ /* 0x000fe200020e065c */
[----:B------:R-:W-:-:S04]  /*76c0*/  ISETP.GE.AND P4, PT, R163, R12, PT ;  /* 0x0000000ca300720c */ /* 0x000fc80003f86270 */
[----:B------:R-:W-:Y:S01]  /*76d0*/  SEL R97, RZ, 0x4, P4 ;  /* 0x00000004ff617807 */ /* 0x000fe20002000000 */
[----:B------:R2:W-:Y:S01]  /*76e0*/  LDGSTS.E [R107+0x8], desc[UR20][R100.64], P6 ;  /* 0x00008000646b7fae */ /* 0x0005e2000b1a1014 */
[----:B------:R-:W-:Y:S02]  /*76f0*/  ISETP.GE.AND P4, PT, R165, R12, PT ;  /* 0x0000000ca500720c */ /* 0x000fe40003f86270 */
[----:B------:R-:W-:Y:S02]  /*7700*/  IADD3 R96, P6, PT, R7, R90, RZ ;  /* 0x0000005a07607210 */ /* 0x000fe40007fde0ff */
[----:B-1----:R-:W-:Y:S02]  /*7710*/  SEL R102, RZ, 0x4, P4 ;  /* 0x00000004ff667807 */ /* 0x002fe40002000000 */
[----:B------:R-:W-:Y:S01]  /*7720*/  SEL R104, R97, RZ, !P5 ;  /* 0x000000ff61687207 */ /* 0x000fe20006800000 */
[----:B------:R-:W-:Y:S01]  /*7730*/  IMAD.X R97, R5, 0x1, R88, P6 ;  /* 0x0000000105617824 */ /* 0x000fe200030e0658 */
[----:B------:R-:W-:Y:S01]  /*7740*/  ISETP.GE.AND P4, PT, R6, R12, PT ;  /* 0x0000000c0600720c */ /* 0x000fe20003f86270 */
[----:B------:R-:W-:Y:S01]  /*7750*/  VIADD R12, R12, 0xffffffe0 ;  /* 0xffffffe00c0c7836 */ /* 0x000fe20000000000 */
[----:B------:R-:W-:-:S02]  /*7760*/  SEL R102, R102, RZ, !P5 ;  /* 0x000000ff66667207 */ /* 0x000fc40006800000 */
[----:B------:R-:W-:Y:S02]  /*7770*/  ISETP.NE.U32.AND P6, PT, R104, RZ, PT ;  /* 0x000000ff6800720c */ /* 0x000fe40003fc5070 */
[----:B------:R-:W-:Y:S02]  /*7780*/  SEL R103, RZ, 0x4, P4 ;  /* 0x00000004ff677807 */ /* 0x000fe40002000000 */
[----:B------:R-:W-:Y:S02]  /*7790*/  ISETP.NE.U32.AND P4, PT, R102, RZ, PT ;  /* 0x000000ff6600720c */ /* 0x000fe40003f85070 */
[----:B------:R-:W-:-:S04]  /*77a0*/  SEL R103, R103, RZ, !P5 ;  /* 0x000000ff67677207 */ /* 0x000fc80006800000 */
[----:B------:R-:W-:-:S03]  /*77b0*/  ISETP.NE.U32.AND P5, PT, R103, RZ, PT ;  /* 0x000000ff6700720c */ /* 0x000fc60003fa5070 */
[----:B------:R1:W-:Y:S01]  /*77c0*/  LDGSTS.E [R105], desc[UR20][R98.64], P6 ;  /* 0x0000000062697fae */ /* 0x0003e2000b1a1014 */
[----:B--2---:R-:W-:-:S03]  /*77d0*/  IADD3 R100, P6, PT, R10, R95, RZ ;  /* 0x0000005f0a647210 */ /* 0x004fc60007fde0ff */
[----:B------:R2:W-:Y:S01]  /*77e0*/  LDGSTS.E [R105+0x8], desc[UR20][R96.64], P4 ;  /* 0x0000800060697fae */ /* 0x0005e2000a1a1014 */
[----:B------:R-:W-:Y:S01]  /*77f0*/  IADD3 R102, P4, PT, R10, R87, RZ ;  /* 0x000000570a667210 */ /* 0x000fe20007f9e0ff */
[----:B------:R-:W-:Y:S01]  /*7800*/  IMAD.X R101, R8, 0x1, R93, P6 ;  /* 0x0000000108657824 */ /* 0x000fe200030e065d */
[----:B------:R-:W-:Y:S01]  /*7810*/  IADD3 R108, P6, PT, R10, R65, RZ ;  /* 0x000000410a6c7210 */ /* 0x000fe20007fde0ff */
[----:B------:R-:W0:Y:S02]  /*7820*/  LDGDEPBAR ;  /* 0x00000000000079af */ /* 0x000e240000000000 */
[----:B------:R-:W-:Y:S01]  /*7830*/  IMAD.X R103, R8, 0x1, R81, P4 ;  /* 0x0000000108677824 */ /* 0x000fe200020e0651 */
[----:B------:R-:W-:Y:S01]  /*7840*/  IADD3 R106, P4, PT, R10, R57, RZ ;  /* 0x000000390a6a7210 */ /* 0x000fe20007f9e0ff */
[----:B------:R-:W-:Y:S01]  /*7850*/  IMAD.X R109, R8, 0x1, R63, P6 ;  /* 0x00000001086d7824 */ /* 0x000fe200030e063f */
[----:B------:R-:W-:Y:S01]  /*7860*/  IADD3 R104, P6, PT, R10, R49, RZ ;  /* 0x000000310a687210 */ /* 0x000fe20007fde0ff */
[----:B------:R3:W-:Y:S02]  /*7870*/  LDGSTS.E [R111+0xe000], desc[UR20][R100.64], P5 ;  /* 0x0e000000646f7fae */ /* 0x0007e4000a9a1014 */
[----:B------:R-:W-:Y:S01]  /*7880*/  IMAD.X R107, R8, 0x1, R55, P4 ;  /* 0x00000001086b7824 */ /* 0x000fe200020e0637 */
[----:B-1----:R-:W-:Y:S01]  /*7890*/  IADD3 R98, P4, PT, R10, R41, RZ ;  /* 0x000000290a627210 */ /* 0x002fe20007f9e0ff */
[----:B--2---:R-:W-:Y:S01]  /*78a0*/  IMAD.X R105, R8, 0x1, R47, P6 ;  /* 0x0000000108697824 */ /* 0x004fe200030e062f */
[----:B------:R1:W-:Y:S01]  /*78b0*/  LDGSTS.E [R111+0xe400], desc[UR20][R102.64], P5 ;  /* 0x0e400000666f7fae */ /* 0x0003e2000a9a1014 */
[----:B------:R-:W-:-:S02]  /*78c0*/  IADD3 R96, P6, PT, R10, R27, RZ ;  /* 0x0000001b0a607210 */ /* 0x000fc40007fde0ff */
[C---:B------:R-:W-:Y:S01]  /*78d0*/  IMAD.X R99, R8.reuse, 0x1, R39, P4 ;  /* 0x0000000108637824 */ /* 0x040fe200020e0627 */
[----:B------:R2:W-:Y:S02]  /*78e0*/  LDGSTS.E [R111+0xe800], desc[UR20][R108.64], P5 ;  /* 0x0e8000006c6f7fae */ /* 0x0005e4000a9a1014 */
[----:B------:R-:W-:Y:S01]  /*78f0*/  IMAD.X R97, R8, 0x1, R23, P6 ;  /* 0x0000000108617824 */ /* 0x000fe200030e0617 */
[----:B---3--:R-:W-:Y:S01]  /*7900*/  IADD3 R100, P4, PT, R10, R17, RZ ;  /* 0x000000110a647210 */ /* 0x008fe20007f9e0ff */
[----:B------:R3:W-:Y:S04]  /*7910*/  LDGSTS.E [R111+0xec00], desc[UR20][R106.64], P5 ;  /* 0x0ec000006a6f7fae */ /* 0x0007e8000a9a1014 */
[----:B------:R-:W-:Y:S01]  /*7920*/  IMAD.X R101, R8, 0x1, R15, P4 ;  /* 0x0000000108657824 */ /* 0x000fe200020e060f */
[C---:B-1----:R-:W-:Y:S01]  /*7930*/  IADD3 R102, P6, PT, R10.reuse, R91, RZ ;  /* 0x0000005b0a667210 */ /* 0x042fe20007fde0ff */
[----:B------:R1:W-:Y:S01]  /*7940*/  LDGSTS.E [R111+0xf000], desc[UR20][R104.64], P5 ;  /* 0x0f000000686f7fae */ /* 0x0003e2000a9a1014 */
[----:B--2---:R-:W-:-:S03]  /*7950*/  IADD3 R108, P4, PT, R10, R79, RZ ;  /* 0x0000004f0a6c7210 */ /* 0x004fc60007f9e0ff */
[----:B------:R-:W-:Y:S01]  /*7960*/  IMAD.X R103, R8, 0x1, R89, P6 ;  /* 0x0000000108677824 */ /* 0x000fe200030e0659 */
[----:B------:R2:W-:Y:S01]  /*7970*/  LDGSTS.E [R111+0xf400], desc[UR20][R98.64], P5 ;  /* 0x0f400000626f7fae */ /* 0x0005e2000a9a1014 */
[----:B---3--:R-:W-:Y:S01]  /*7980*/  IADD3 R106, P6, PT, R10, R61, RZ ;  /* 0x0000003d0a6a7210 */ /* 0x008fe20007fde0ff */
[C---:B------:R-:W-:Y:S02]  /*7990*/  IMAD.X R109, R8.reuse, 0x1, R67, P4 ;  /* 0x00000001086d7824 */ /* 0x040fe400020e0643 */
[----:B------:R3:W-:Y:S02]  /*79a0*/  LDGSTS.E [R111+0xf800], desc[UR20][R96.64], P5 ;  /* 0x0f800000606f7fae */ /* 0x0007e4000a9a1014 */
[----:B------:R-:W-:Y:S01]  /*79b0*/  IMAD.X R107, R8, 0x1, R59, P6 ;  /* 0x00000001086b7824 */ /* 0x000fe200030e063b */
[----:B-1----:R-:W-:Y:S01]  /*79c0*/  IADD3 R104, P4, PT, R10, R53, RZ ;  /* 0x000000350a687210 */ /* 0x002fe20007f9e0ff */
[----:B------:R1:W-:Y:S04]  /*79d0*/  LDGSTS.E [R111+0xfc00], desc[UR20][R100.64], P5 ;  /* 0x0fc00000646f7fae */ /* 0x0003e8000a9a1014 */
[----:B------:R-:W-:Y:S01]  /*79e0*/  IMAD.X R105, R8, 0x1, R51, P4 ;  /* 0x0000000108697824 */ /* 0x000fe200020e0633 */
[C---:B--2---:R-:W-:Y:S01]  /*79f0*/  IADD3 R98, P4, PT, R10.reuse, R35, RZ ;  /* 0x000000230a627210 */ /* 0x044fe20007f9e0ff */
[----:B------:R2:W-:Y:S01]  /*7a00*/  LDGSTS.E [R113+0xe200], desc[UR20][R102.64], P5 ;  /* 0x0e20000066717fae */ /* 0x0005e2000a9a1014 */
[----:B---3--:R-:W-:-:S03]  /*7a10*/  IADD3 R96, P6, PT, R10, R45, RZ ;  /* 0x0000002d0a607210 */ /* 0x008fc60007fde0ff */
[C---:B------:R-:W-:Y:S01]  /*7a20*/  IMAD.X R99, R8.reuse, 0x1, R29, P4 ;  /* 0x0000000108637824 */ /* 0x040fe200020e061d */
[----:B------:R-:W-:Y:S01]  /*7a30*/  LDGSTS.E [R113+0xe600], desc[UR20][R108.64], P5 ;  /* 0x0e6000006c717fae */ /* 0x000fe2000a9a1014 */
[----:B------:R-:W-:Y:S01]  /*7a40*/  IMAD.X R97, R8, 0x1, R43, P6 ;  /* 0x0000000108617824 */ /* 0x000fe200030e062b */
[C---:B-1----:R-:W-:Y:S02]  /*7a50*/  IADD3 R100, P6, PT, R10.reuse, R21, RZ ;  /* 0x000000150a647210 */ /* 0x042fe40007fde0ff */
[----:B------:R-:W-:Y:S01]  /*7a60*/  LDGSTS.E [R113+0xea00], desc[UR20][R106.64], P5 ;  /* 0x0ea000006a717fae */ /* 0x000fe2000a9a1014 */
[----:B--2---:R-:W-:Y:S02]  /*7a70*/  IADD3 R102, P4, PT, R10, R13, RZ ;  /* 0x0000000d0a667210 */ /* 0x004fe40007f9e0ff */
[C---:B------:R-:W-:Y:S01]  /*7a80*/  IMAD.X R101, R8.reuse, 0x1, R19, P6 ;  /* 0x0000000108657824 */ /* 0x040fe200030e0613 */
[----:B------:R-:W-:Y:S01]  /*7a90*/  LDGSTS.E [R113+0xee00], desc[UR20][R104.64], P5 ;  /* 0x0ee0000068717fae */ /* 0x000fe2000a9a1014 */
[----:B------:R-:W-:Y:S01]  /*7aa0*/  IADD3 R7, P6, PT, R7, R56, RZ ;  /* 0x0000003807077210 */ /* 0x000fe20007fde0ff */
[----:B------:R-:W-:Y:S01]  /*7ab0*/  IMAD.X R103, R8, 0x1, R11, P4 ;  /* 0x0000000108677824 */ /* 0x000fe200020e060b */
[----:B------:R-:W-:Y:S01]  /*7ac0*/  ISETP.NE.U32.AND P4, PT, R4, UR7, PT ;  /* 0x0000000704007c0c */ /* 0x000fe2000bf85070 */
[----:B------:R1:W-:Y:S02]  /*7ad0*/  LDGSTS.E [R113+0xf200], desc[UR20][R96.64], P5 ;  /* 0x0f20000060717fae */ /* 0x0003e4000a9a1014 */
[----:B------:R-:W-:-:S02]  /*7ae0*/  IMAD.X R5, R5, 0x1, R54, P6 ;  /* 0x0000000105057824 */ /* 0x000fc400030e0636 */
[----:B------:R2:W-:Y:S04]  /*7af0*/  LDGSTS.E [R113+0xf600], desc[UR20][R98.64], P5 ;  /* 0x0f60000062717fae */ /* 0x0005e8000a9a1014 */
[----:B------:R2:W-:Y:S04]  /*7b00*/  LDGSTS.E [R113+0xfa00], desc[UR20][R100.64], P5 ;  /* 0x0fa0000064717fae */ /* 0x0005e8000a9a1014 */
[----:B------:R2:W-:Y:S01]  /*7b10*/  LDGSTS.E [R113+0xfe00], desc[UR20][R102.64], P5 ;  /* 0x0fe0000066717fae */ /* 0x0005e2000a9a1014 */
[----:B------:R-:W-:Y:S01]  /*7b20*/  IADD3 R10, P5, PT, R10, R83, RZ ;  /* 0x000000530a0a7210 */ /* 0x000fe20007fbe0ff */
[----:B-1----:R-:W-:-:S02]  /*7b30*/  IMAD.U32 R96, RZ, RZ, UR4 ;  /* 0x00000004ff607e24 */ /* 0x002fc4000f8e00ff */
[----:B------:R-:W0:Y:S02]  /*7b40*/  LDGDEPBAR ;  /* 0x00000000000079af */ /* 0x000e240000000000 */
[----:B------:R-:W-:Y:S01]  /*7b50*/  IMAD.X R8, R8, 0x1, R85, P5 ;  /* 0x0000000108087824 */ /* 0x000fe200028e0655 */
[----:B------:R-:W-:Y:S07]  /*7b60*/  @P4 BRA `(.L_x_10) ;  /* 0xfffffff000144947 */ /* 0x000fee000383ffff */
.L_x_7:
[----:B------:R-:W-:Y:S05]  /*7b70*/  @!P2 BRA `(.L_x_11) ;  /* 0x000000000010a947 */ /* 0x000fea0003800000 */
[----:B------:R-:W-:-:S06]  /*7b80*/  USHF.L.U32 UR4, UR4, 0x1f, URZ ;  /* 0x0000001f04047899 */ /* 0x000fcc00080006ff */
[----:B------:R-:W-:-:S04]  /*7b90*/  IMAD.U32 R4, RZ, RZ, UR4 ;  /* 0x00000004ff047e24 */ /* 0x000fc8000f8e00ff */
[----:B------:R-:W3:Y:S02]  /*7ba0*/  SYNCS.PHASECHK.TRANS64.TRYWAIT P2, [UR12], R4 ;  /* 0x00000004ff0075a7 */ /* 0x000ee4000804110c */
[----:B---3--:R-:W-:Y:S05]  /*7bb0*/  @!P2 BRA `(.L_x_12) ;  /* 0x0000001000f4a947 */ /* 0x008fea0003800000 */
.L_x_11:
[----:B------:R-:W-:-:S04]  /*7bc0*/  DEPBAR.LE SB0, 0x0 ;  /* 0x000080000000791a */ /* 0x000fc80000000000 */
[----:B------:R-:W-:Y:S01]  /*7bd0*/  BAR.SYNC.DEFER_BLOCKING 0x0 ;  /* 0x0000000000007b1d */ /* 0x000fe20000010000 */
[C---:B-1----:R-:W-:Y:S02]  /*7be0*/  IMAD.SHL.U32 R38, R37.reuse, 0x10, RZ ;  /* 0x0000001025267824 */ /* 0x042fe400078e00ff */
[C---:B------:R-:W-:Y:S01]  /*7bf0*/  IMAD.SHL.U32 R39, R37.reuse, 0x80, RZ ;  /* 0x0000008025277824 */ /* 0x040fe200078e00ff */
[----:B------:R-:W-:Y:S02]  /*7c00*/  LOP3.LUT R37, R37, 0x60, RZ, 0xc0, !PT ;  /* 0x0000006025257812 */ /* 0x000fe400078ec0ff */
[----:B------:R-:W-:Y:S01]  /*7c10*/  LOP3.LUT R38, R38, 0xf0, RZ, 0xc0, !PT ;  /* 0x000000f026267812 */ /* 0x000fe200078ec0ff */
[----:B------:R-:W1:Y:S01]  /*7c20*/  LDCU UR4, c[0x0][0x3b4] ;  /* 0x00007680ff0477ac */ /* 0x000e620008000800 */
[----:B------:R-:W-:-:S04]  /*7c30*/  LOP3.LUT R39, R39, 0x800, RZ, 0xc0, !PT ;  /* 0x0000080027277812 */ /* 0x000fc800078ec0ff */
[----:B------:R-:W-:Y:S02]  /*7c40*/  IADD3 R38, PT, PT, R38, UR10, R39 ;  /* 0x0000000a26267c10 */ /* 0x000fe4000fffe027 */
[----:B------:R-:W-:-:S03]  /*7c50*/  LOP3.LUT R39, R36, R3, RZ, 0xfc, !PT ;  /* 0x0000000324277212 */ /* 0x000fc600078efcff */
[----:B------:R-:W-:Y:S01]  /*7c60*/  IMAD R38, R37, 0x8, R38 ;  /* 0x0000000825267824 */ /* 0x000fe200078e0226 */
[----:B------:R-:W-:Y:S02]  /*7c70*/  LEA R37, R0, UR10, 0x4 ;  /* 0x0000000a00257c11 */ /* 0x000fe4000f8e20ff */
[----:B------:R-:W3:Y:S01]  /*7c80*/  LDC R0, c[0x0][0x3b8] ;  /* 0x0000ee00ff007b82 */ /* 0x000ee20000000800 */
[----:B------:R-:W4:Y:S07]  /*7c90*/  @!P0 SYNCS.CCTL.IV [UR10+0x1c000] ;  /* 0x01c00000ff0089b1 */ /* 0x000f2e000800000a */
[----:B----4-:R-:W-:Y:S06]  /*7ca0*/  BAR.SYNC.DEFER_BLOCKING 0x0 ;  /* 0x0000000000007b1d */ /* 0x010fec0000010000 */
[----:B------:R-:W-:Y:S01]  /*7cb0*/  LDTM.16dp32bit_t0_t15.x32 R4, tmem[UR11] ;  /* 0x0000000b000479ee */ /* 0x000fe20008a80000 */
[----:B------:R-:W4:Y:S01]  /*7cc0*/  LDTM.16dp32bit_t16_t31.x32 R4, tmem[UR11+0x20] ;  /* 0x0000200b000479ee */ /* 0x000f220008aa0000 */
[----:B------:R-:W5:Y:S01]  /*7cd0*/  @!P0 SYNCS.CCTL.IV [UR10+0x1c008] ;  /* 0x01c00800ff0089b1 */ /* 0x000f62000800000a */
[----:B------:R-:W-:Y:S01]  /*7ce0*/  NOP ;  /* 0x0000000000007918 */ /* 0x000fe20000000000 */
[----:B------:R-:W2:Y:S01]  /*7cf0*/  LDCU.128 UR8, c[0x0][0x390] ;  /* 0x00007200ff0877ac */ /* 0x000ea20008000c00 */
[----:B----4-:R-:W-:-:S02]  /*7d00*/  IMAD.MOV.U32 R40, RZ, RZ, R4 ;  /* 0x000000ffff287224 */ /* 0x010fc400078e0004 */
[----:B------:R-:W-:Y:S02]  /*7d10*/  IMAD.MOV.U32 R4, RZ, RZ, R5 ;  /* 0x000000ffff047224 */ /* 0x000fe400078e0005 */
[----:B------:R-:W-:Y:S02]  /*7d20*/  IMAD.MOV.U32 R41, RZ, RZ, R6 ;  /* 0x000000ffff297224 */ /* 0x000fe400078e0006 */
[----:B------:R-:W-:Y:S02]  /*7d30*/  IMAD.MOV.U32 R5, RZ, RZ, R7 ;  /* 0x000000ffff057224 */ /* 0x000fe400078e0007 */
[----:B------:R-:W-:Y:S02]  /*7d40*/  IMAD.MOV.U32 R42, RZ, RZ, R8 ;  /* 0x000000ffff2a7224 */ /* 0x000fe400078e0008 */
[----:B------:R-:W-:Y:S02]  /*7d50*/  IMAD.MOV.U32 R43, RZ, RZ, R10 ;  /* 0x000000ffff2b7224 */ /* 0x000fe400078e000a */
[----:B------:R-:W-:Y:S01]  /*7d60*/  IMAD.MOV.U32 R6, RZ, RZ, R9 ;  /* 0x000000ffff067224 */ /* 0x000fe200078e0009 */
[----:B--2---:R-:W-:Y:S01]  /*7d70*/  ISETP.GE.AND P0, PT, R2, UR10, PT ;  /* 0x0000000a02007c0c */ /* 0x004fe2000bf06270 */
[----:B------:R-:W-:Y:S01]  /*7d80*/  IMAD.MOV.U32 R7, RZ, RZ, R11 ;  /* 0x000000ffff077224 */ /* 0x000fe200078e000b */
[----:B-----5:R-:W-:Y:S01]  /*7d90*/  STS.128 [R38], R40 ;  /* 0x0000002826007388 */ /* 0x020fe20000000c00 */
[----:B------:R-:W-:Y:S01]  /*7da0*/  IMAD.MOV.U32 R8, RZ, RZ, R12 ;  /* 0x000000ffff087224 */ /* 0x000fe200078e000c */
[----:B------:R-:W-:Y:S01]  /*7db0*/  ISETP.LT.AND P3, PT, R39, UR11, !P0 ;  /* 0x0000000b27007c0c */ /* 0x000fe2000c761270 */
[----:B------:R-:W-:Y:S01]  /*7dc0*/  IMAD.MOV.U32 R9, RZ, RZ, R14 ;  /* 0x000000ffff097224 */ /* 0x000fe200078e000e */
[----:B------:R-:W-:Y:S01]  /*7dd0*/  STS.128 [R38+0x400], R4 ;  /* 0x0004000426007388 */ /* 0x000fe20000000c00 */
[----:B------:R-:W-:-:S02]  /*7de0*/  IMAD.MOV.U32 R44, RZ, RZ, R13 ;  /* 0x000000ffff2c7224 */ /* 0x000fc400078e000d */
[----:B------:R-:W-:Y:S01]  /*7df0*/  IMAD.MOV.U32 R45, RZ, RZ, R15 ;  /* 0x000000ffff2d7224 */ /* 0x000fe200078e000f */
[----:B------:R-:W-:Y:S01]  /*7e00*/  BAR.SYNC.DEFER_BLOCKING 0x0 ;  /* 0x0000000000007b1d */ /* 0x000fe20000010000 */
[----:B------:R-:W-:Y:S02]  /*7e10*/  IMAD.MOV.U32 R10, RZ, RZ, R16 ;  /* 0x000000ffff0a7224 */ /* 0x000fe400078e0010 */
[----:B------:R-:W-:Y:S02]  /*7e20*/  IMAD.MOV.U32 R11, RZ, RZ, R18 ;  /* 0x000000ffff0b7224 */ /* 0x000fe400078e0012 */
[----:B------:R-:W-:Y:S02]  /*7e30*/  IMAD.MOV.U32 R46, RZ, RZ, R17 ;  /* 0x000000ffff2e7224 */ /* 0x000fe400078e0011 */
[----:B------:R-:W-:Y:S02]  /*7e40*/  IMAD.MOV.U32 R47, RZ, RZ, R19 ;  /* 0x000000ffff2f7224 */ /* 0x000fe400078e0013 */
[----:B------:R-:W-:-:S02]  /*7e50*/  IMAD.MOV.U32 R16, RZ, RZ, R20 ;  /* 0x000000ffff107224 */ /* 0x000fc400078e0014 */
[----:B------:R-:W-:Y:S02]  /*7e60*/  IMAD.MOV.U32 R17, RZ, RZ, R22 ;  /* 0x000000ffff117224 */ /* 0x000fe400078e0016 */
[----:B------:R-:W-:Y:S02]  /*7e70*/  IMAD.MOV.U32 R48, RZ, RZ, R21 ;  /* 0x000000ffff307224 */ /* 0x000fe400078e0015 */
[----:B------:R-:W-:Y:S02]  /*7e80*/  IMAD.MOV.U32 R49, RZ, RZ, R23 ;  /* 0x000000ffff317224 */ /* 0x000fe400078e0017 */
[----:B------:R-:W-:Y:S02]  /*7e90*/  IMAD.MOV.U32 R18, RZ, RZ, R24 ;  /* 0x000000ffff127224 */ /* 0x000fe400078e0018 */
[----:B------:R-:W-:Y:S02]  /*7ea0*/  IMAD.MOV.U32 R19, RZ, RZ, R26 ;  /* 0x000000ffff137224 */ /* 0x000fe400078e001a */
[----:B------:R-:W-:-:S02]  /*7eb0*/  IMAD.MOV.U32 R50, RZ, RZ, R25 ;  /* 0x000000ffff327224 */ /* 0x000fc400078e0019 */
[----:B------:R-:W-:Y:S01]  /*7ec0*/  IMAD.MOV.U32 R51, RZ, RZ, R27 ;  /* 0x000000ffff337224 */ /* 0x000fe200078e001b */
[----:B------:R-:W2:Y:S01]  /*7ed0*/  LDS.128 R40, [R37] ;  /* 0x0000000025287984 */ /* 0x000ea20000000c00 */
[----:B------:R-:W-:Y:S01]  /*7ee0*/  IMAD.MOV.U32 R52, RZ, RZ, R28 ;  /* 0x000000ffff347224 */ /* 0x000fe200078e001c */
[C---:B------:R-:W-:Y:S01]  /*7ef0*/  LOP3.LUT R27, R36.reuse, 0x2, R3, 0xfe, !PT ;  /* 0x00000002241b7812 */ /* 0x040fe200078efe03 */
[----:B------:R-:W-:Y:S01]  /*7f00*/  IMAD.MOV.U32 R53, RZ, RZ, R30 ;  /* 0x000000ffff357224 */ /* 0x000fe200078e001e */
[----:B------:R-:W-:Y:S01]  /*7f10*/  LDS.128 R12, [R37+0x800] ;  /* 0x00080000250c7984 */ /* 0x000fe20000000c00 */
[----:B------:R-:W-:Y:S01]  /*7f20*/  IMAD.MOV.U32 R54, RZ, RZ, R32 ;  /* 0x000000ffff367224 */ /* 0x000fe200078e0020 */
[----:B------:R-:W-:Y:S01]  /*7f30*/  BAR.SYNC.DEFER_BLOCKING 0x0 ;  /* 0x0000000000007b1d */ /* 0x000fe20000010000 */
[----:B------:R-:W-:Y:S01]  /*7f40*/  IMAD.MOV.U32 R55, RZ, RZ, R34 ;  /* 0x000000ffff377224 */ /* 0x000fe200078e0022 */
[----:B------:R-:W-:Y:S01]  /*7f50*/  ISETP.LT.AND P5, PT, R27, UR11, !P0 ;  /* 0x0000000b1b007c0c */ /* 0x000fe2000c7a1270 */
[----:B------:R-:W-:Y:S01]  /*7f60*/  IMAD.MOV.U32 R56, RZ, RZ, R29 ;  /* 0x000000ffff387224 */ /* 0x000fe200078e001d */
[----:B------:R-:W-:Y:S01]  /*7f70*/  LOP3.LUT R29, R36, 0x4, R3, 0xfe, !PT ;  /* 0x00000004241d7812 */ /* 0x000fe200078efe03 */
[----:B------:R-:W-:-:S02]  /*7f80*/  IMAD.MOV.U32 R57, RZ, RZ, R31 ;  /* 0x000000ffff397224 */ /* 0x000fc400078e001f */
[----:B------:R-:W-:Y:S01]  /*7f90*/  IMAD.MOV.U32 R58, RZ, RZ, R33 ;  /* 0x000000ffff3a7224 */ /* 0x000fe200078e0021 */
[C---:B------:R-:W-:Y:S01]  /*7fa0*/  LOP3.LUT R33, R36.reuse, 0x6, R3, 0xfe, !PT ;  /* 0x0000000624217812 */ /* 0x040fe200078efe03 */
[----:B------:R-:W-:Y:S01]  /*7fb0*/  IMAD.MOV.U32 R59, RZ, RZ, R35 ;  /* 0x000000ffff3b7224 */ /* 0x000fe200078e0023 */
[----:B------:R-:W-:Y:S01]  /*7fc0*/  LOP3.LUT R35, R36, 0x8, R3, 0xfe, !PT ;  /* 0x0000000824237812 */ /* 0x000fe200078efe03 */
[----:B-1----:R-:W-:Y:S02]  /*7fd0*/  IMAD R2, R2, UR4, RZ ;  /* 0x0000000402027c24 */ /* 0x002fe4000f8e02ff */
[-C--:B---3--:R-:W-:Y:S02]  /*7fe0*/  IMAD R27, R27, R0.reuse, RZ ;  /* 0x000000001b1b7224 */ /* 0x088fe400078e02ff */
[-C--:B------:R-:W-:Y:S01]  /*7ff0*/  IMAD R31, R33, R0.reuse, RZ ;  /* 0x00000000211f7224 */ /* 0x080fe200078e02ff */
[----:B------:R-:W-:Y:S04]  /*8000*/  STS.128 [R38], R8 ;  /* 0x0000000826007388 */ /* 0x000fe80000000c00 */
[----:B------:R1:W-:Y:S01]  /*8010*/  STS.128 [R38+0x400], R44 ;  /* 0x0004002c26007388 */ /* 0x0003e20000000c00 */
[----:B------:R-:W-:Y:S01]  /*8020*/  BAR.SYNC.DEFER_BLOCKING 0x0 ;  /* 0x0000000000007b1d */ /* 0x000fe20000010000 */
[----:B-1----:R-:W-:Y:S01]  /*8030*/  IMAD R45, R39, R0, RZ ;  /* 0x00000000272d7224 */ /* 0x002fe200078e02ff */
[----:B------:R-:W-:-:S02]  /*8040*/  LEA R44, P2, R2, UR8, 0x2 ;  /* 0x00000008022c7c11 */ /* 0x000fc4000f8410ff */
[----:B------:R-:W-:Y:S02]  /*8050*/  LOP3.LUT R47, R36, 0xa, R3, 0xfe, !PT ;  /* 0x0000000a242f7812 */ /* 0x000fe400078efe03 */
[----:B------:R-:W-:Y:S02]  /*8060*/  LEA.HI.X.SX32 R2, R2, UR9, 0x2, P2 ;  /* 0x0000000902027c11 */ /* 0x000fe400090f16ff */
[----:B------:R-:W-:Y:S02]  /*8070*/  LEA R24, P4, R45, R44, 0x2 ;  /* 0x0000002c2d187211 */ /* 0x000fe400078810ff */
[C---:B------:R-:W-:Y:S01]  /*8080*/  ISETP.LT.AND P2, PT, R29.reuse, UR11, !P0 ;  /* 0x0000000b1d007c0c */ /* 0x040fe2000c741270 */
[----:B------:R-:W-:Y:S01]  /*8090*/  IMAD R29, R29, R0, RZ ;  /* 0x000000001d1d7224 */ /* 0x000fe200078e02ff */
[----:B------:R-:W-:Y:S01]  /*80a0*/  LEA.HI.X.SX32 R25, R45, R2, 0x2, P4 ;  /* 0x000000022d197211 */ /* 0x000fe200020f16ff */
[----:B------:R-:W1:Y:S01]  /*80b0*/  LDS.128 R20, [R37] ;  /* 0x0000000025147984 */ /* 0x000e620000000c00 */
[-C--:B------:R-:W-:Y:S01]  /*80c0*/  LEA R26, P4, R27, R44.reuse, 0x2 ;  /* 0x0000002c1b1a7211 */ /* 0x080fe200078810ff */
[----:B------:R-:W-:Y:S01]  /*80d0*/  IMAD R45, R0, 0x20, R45 ;  /* 0x00000020002d7824 */ /* 0x000fe200078e022d */
[----:B------:R-:W-:Y:S01]  /*80e0*/  LEA R28, P6, R29, R44, 0x2 ;  /* 0x0000002c1d1c7211 */ /* 0x000fe200078c10ff */
[----:B------:R-:W-:Y:S01]  /*80f0*/  LDS.128 R4, [R37+0x800] ;  /* 0x0008000025047984 */ /* 0x000fe20000000c00 */
[----:B------:R-:W-:-:S02]  /*8100*/  LEA.HI.X.SX32 R27, R27, R2, 0x2, P4 ;  /* 0x000000021b1b7211 */ /* 0x000fc400020f16ff */
[----:B------:R-:W-:Y:S01]  /*8110*/  LEA.HI.X.SX32 R29, R29, R2, 0x2, P6 ;  /* 0x000000021d1d7211 */ /* 0x000fe200030f16ff */
[----:B------:R-:W-:Y:S01]  /*8120*/  BAR.SYNC.DEFER_BLOCKING 0x0 ;  /* 0x0000000000007b1d */ /* 0x000fe20000010000 */
[----:B------:R-:W-:Y:S02]  /*8130*/  LEA R30, P6, R31, R44, 0x2 ;  /* 0x0000002c1f1e7211 */ /* 0x000fe400078c10ff */
[----:B------:R-:W-:Y:S02]  /*8140*/  ISETP.LT.AND P4, PT, R35, UR11, !P0 ;  /* 0x0000000b23007c0c */ /* 0x000fe4000c781270 */
[----:B------:R-:W-:Y:S01]  /*8150*/  LEA.HI.X.SX32 R31, R31, R2, 0x2, P6 ;  /* 0x000000021f1f7211 */ /* 0x000fe200030f16ff */
[----:B------:R-:W-:Y:S04]  /*8160*/  STS.128 [R38], R16 ;  /* 0x0000001026007388 */ /* 0x000fe80000000c00 */
[----:B------:R3:W-:Y:S01]  /*8170*/  STS.128 [R38+0x400], R48 ;  /* 0x0004003026007388 */ /* 0x0007e20000000c00 */
[----:B------:R-:W-:Y:S01]  /*8180*/  BAR.SYNC.DEFER_BLOCKING 0x0 ;  /* 0x0000000000007b1d */ /* 0x000fe20000010000 */
[----:B---3--:R-:W-:-:S02]  /*8190*/  LOP3.LUT R51, R36, 0x12, R3, 0xfe, !PT ;  /* 0x0000001224337812 */ /* 0x008fc400078efe03 */
[----:B------:R-:W-:-:S03]  /*81a0*/  LOP3.LUT R49, R36, 0x1a, R3, 0xfe, !PT ;  /* 0x0000001a24317812 */ /* 0x000fc600078efe03 */
[----:B------:R-:W3:Y:S04]  /*81b0*/  LDS.128 R16, [R37] ;  /* 0x0000000025107984 */ /* 0x000ee80000000c00 */
[----:B------:R-:W-:Y:S01]  /*81c0*/  LDS.128 R8, [R37+0x800] ;  /* 0x0008000025087984 */ /* 0x000fe20000000c00 */
[----:B------:R-:W-:Y:S06]  /*81d0*/  BAR.SYNC.DEFER_BLOCKING 0x0 ;  /* 0x0000000000007b1d */ /* 0x000fec0000010000 */
[----:B------:R-:W-:Y:S04]  /*81e0*/  STS.128 [R38], R52 ;  /* 0x0000003426007388 */ /* 0x000fe80000000c00 */
[----:B------:R-:W-:Y:S01]  /*81f0*/  STS.128 [R38+0x400], R56 ;  /* 0x0004003826007388 */ /* 0x000fe20000000c00 */
[----:B------:R-:W-:Y:S06]  /*8200*/  BAR.SYNC.DEFER_BLOCKING 0x0 ;  /* 0x0000000000007b1d */ /* 0x000fec0000010000 */
[----:B--2---:R2:W-:Y:S01]  /*8210*/  @P3 STG.E desc[UR20][R24.64], R40 ;  /* 0x0000002818003986 */ /* 0x0045e2000c101914 */
[----:B------:R-:W-:Y:S01]  /*8220*/  ISETP.LT.AND P3, PT, R33, UR11, !P0 ;  /* 0x0000000b21007c0c */ /* 0x000fe2000c761270 */
[-C--:B------:R-:W-:Y:S01]  /*8230*/  IMAD R33, R35, R0.reuse, RZ ;  /* 0x0000000023217224 */ /* 0x080fe200078e02ff */
[----:B------:R-:W-:Y:S01]  /*8240*/  LOP3.LUT R35, R36, 0xc, R3, 0xfe, !PT ;  /* 0x0000000c24237812 */ /* 0x000fe200078efe03 */
[----:B------:R-:W-:Y:S03]  /*8250*/  @P5 STG.E desc[UR20][R26.64], R41 ;  /* 0x000000291a005986 */ /* 0x000fe6000c101914 */
[C---:B------:R-:W-:Y:S01]  /*8260*/  ISETP.LT.AND P5, PT, R35.reuse, UR11, !P0 ;  /* 0x0000000b23007c0c */ /* 0x040fe2000c7a1270 */
[----:B------:R-:W-:Y:S01]  /*8270*/  IMAD R35, R35, R0, RZ ;  /* 0x0000000023237224 */ /* 0x000fe200078e02ff */
[----:B------:R4:W-:Y:S01]  /*8280*/  @P2 STG.E desc[UR20][R28.64], R42 ;  /* 0x0000002a1c002986 */ /* 0x0009e2000c101914 */
[----:B--2---:R-:W-:-:S04]  /*8290*/  LEA R24, P6, R33, R44, 0x2 ;  /* 0x0000002c21187211 */ /* 0x004fc800078c10ff */
[----:B------:R2:W-:Y:S01]  /*82a0*/  @P3 STG.E desc[UR20][R30.64], R43 ;  /* 0x0000002b1e003986 */ /* 0x0005e2000c101914 */
[----:B------:R-:W-:Y:S02]  /*82b0*/  LEA R34, P3, R35, R44, 0x2 ;  /* 0x0000002c23227211 */ /* 0x000fe400078610ff */
[----:B------:R-:W-:Y:S01]  /*82c0*/  LEA.HI.X.SX32 R25, R33, R2, 0x2, P6 ;  /* 0x0000000221197211 */ /* 0x000fe200030f16ff */
[C---:B------:R-:W-:Y:S01]  /*82d0*/  IMAD R33, R47.reuse, R0, RZ ;  /* 0x000000002f217224 */ /* 0x040fe200078e02ff */
[----:B------:R-:W-:Y:S02]  /*82e0*/  ISETP.LT.AND P6, PT, R47, UR11, !P0 ;  /* 0x0000000b2f007c0c */ /* 0x000fe4000c7c1270 */
[----:B------:R-:W-:Y:S01]  /*82f0*/  LEA.HI.X.SX32 R35, R35, R2, 0x2, P3 ;  /* 0x0000000223237211 */ /* 0x000fe200018f16ff */
[----:B-1----:R1:W-:Y:S01]  /*8300*/  @P4 STG.E desc[UR20][R24.64], R20 ;  /* 0x0000001418004986 */ /* 0x0023e2000c101914 */
[C---:B------:R-:W-:Y:S02]  /*8310*/  LEA R32, P2, R33.reuse, R44, 0x2 ;  /* 0x0000002c21207211 */ /* 0x040fe400078410ff */
[----:B----4-:R-:W-:Y:S01]  /*8320*/  LOP3.LUT R29, R36, 0xe, R3, 0xfe, !PT ;  /* 0x0000000e241d7812 */ /* 0x010fe200078efe03 */
[----:B------:R-:W4:Y:S01]  /*8330*/  LDS.128 R24, [R37] ;  /* 0x0000000025187984 */ /* 0x000f220000000c00 */
[----:B------:R-:W-:-:S02]  /*8340*/  LEA.HI.X.SX32 R33, R33, R2, 0x2, P2 ;  /* 0x0000000221217211 */ /* 0x000fc400010f16ff */
[C-C-:B--2---:R-:W-:Y:S02]  /*8350*/  LOP3.LUT R31, R36.reuse, 0x10, R3.reuse, 0xfe, !PT ;  /* 0x00000010241f7812 */ /* 0x144fe400078efe03 */
[C-C-:B------:R-:W-:Y:S01]  /*8360*/  LOP3.LUT R41, R36.reuse, 0x1e, R3.reuse, 0xfe, !PT ;  /* 0x0000001e24297812 */ /* 0x140fe200078efe03 */
[----:B------:R2:W-:Y:S01]  /*8370*/  @P6 STG.E desc[UR20][R32.64], R21 ;  /* 0x0000001520006986 */ /* 0x0005e2000c101914 */
[C---:B------:R-:W-:Y:S01]  /*8380*/  ISETP.LT.AND P4, PT, R31.reuse, UR11, !P0 ;  /* 0x0000000b1f007c0c */ /* 0x040fe2000c781270 */
[-C--:B------:R-:W-:Y:S01]  /*8390*/  IMAD R31, R31, R0.reuse, RZ ;  /* 0x000000001f1f7224 */ /* 0x080fe200078e02ff */
[C-C-:B------:R-:W-:Y:S01]  /*83a0*/  LOP3.LUT R47, R36.reuse, 0x1c, R3.reuse, 0xfe, !PT ;  /* 0x0000001c242f7812 */ /* 0x140fe200078efe03 */
[----:B------:R5:W-:Y:S01]  /*83b0*/  @P5 STG.E desc[UR20][R34.64], R22 ;  /* 0x0000001622005986 */ /* 0x000be2000c101914 */
[C---:B------:R-:W-:Y:S01]  /*83c0*/  ISETP.LT.AND P5, PT, R29.reuse, UR11, !P0 ;  /* 0x0000000b1d007c0c */ /* 0x040fe2000c7a1270 */
[----:B------:R-:W-:Y:S01]  /*83d0*/  IMAD R29, R29, R0, RZ ;  /* 0x000000001d1d7224 */ /* 0x000fe200078e02ff */
[----:B------:R-:W-:-:S02]  /*83e0*/  LOP3.LUT R43, R36, 0x18, R3, 0xfe, !PT ;  /* 0x00000018242b7812 */ /* 0x000fc400078efe03 */
[-C--:B------:R-:W-:Y:S02]  /*83f0*/  LEA R28, P2, R31, R44.reuse, 0x2 ;  /* 0x0000002c1f1c7211 */ /* 0x080fe400078410ff */
[----:B-1----:R-:W-:Y:S01]  /*8400*/  LEA R20, P6, R29, R44, 0x2 ;  /* 0x0000002c1d147211 */ /* 0x002fe200078c10ff */
[C---:B--2---:R-:W-:Y:S01]  /*8410*/  IMAD R33, R51.reuse, R0, RZ ;  /* 0x0000000033217224 */ /* 0x044fe200078e02ff */
[----:B------:R-:W-:Y:S02]  /*8420*/  ISETP.LT.AND P3, PT, R51, UR11, !P0 ;  /* 0x0000000b33007c0c */ /* 0x000fe4000c761270 */
[-C--:B------:R-:W-:Y:S02]  /*8430*/  LEA.HI.X.SX32 R21, R29, R2.reuse, 0x2, P6 ;  /* 0x000000021d157211 */ /* 0x080fe400030f16ff */
[C-C-:B-----5:R-:W-:Y:S02]  /*8440*/  LOP3.LUT R35, R36.reuse, 0x16, R3.reuse, 0xfe, !PT ;  /* 0x0000001624237812 */ /* 0x160fe400078efe03 */
[----:B------:R-:W-:Y:S01]  /*8450*/  LOP3.LUT R3, R36, 0x14, R3, 0xfe, !PT ;  /* 0x0000001424037812 */ /* 0x000fe200078efe03 */
[----:B------:R-:W-:Y:S01]  /*8460*/  @P5 STG.E desc[UR20][R20.64], R23 ;  /* 0x0000001714005986 */ /* 0x000fe2000c101914 */
[----:B------:R-:W-:-:S02]  /*8470*/  LEA.HI.X.SX32 R29, R31, R2, 0x2, P2 ;  /* 0x000000021f1d7211 */ /* 0x000fc400010f16ff */
[----:B------:R-:W-:Y:S02]  /*8480*/  LEA R30, P6, R33, R44, 0x2 ;  /* 0x0000002c211e7211 */ /* 0x000fe400078c10ff */
[C---:B------:R-:W-:Y:S01]  /*8490*/  ISETP.LT.AND P2, PT, R3.reuse, UR11, !P0 ;  /* 0x0000000b03007c0c */ /* 0x040fe2000c741270 */
[----:B------:R-:W-:Y:S01]  /*84a0*/  IMAD R3, R3, R0, RZ ;  /* 0x0000000003037224 */ /* 0x000fe200078e02ff */
[----:B------:R-:W-:Y:S01]  /*84b0*/  LEA.HI.X.SX32 R31, R33, R2, 0x2, P6 ;  /* 0x00000002211f7211 */ /* 0x000fe200030f16ff */
[----:B---3--:R1:W-:Y:S01]  /*84c0*/  @P4 STG.E desc[UR20][R28.64], R16 ;  /* 0x000000101c004986 */ /* 0x0083e2000c101914 */
[C---:B------:R-:W-:Y:S01]  /*84d0*/  ISETP.LT.AND P5, PT, R35.reuse, UR11, !P0 ;  /* 0x0000000b23007c0c */ /* 0x040fe2000c7a1270 */
[----:B------:R-:W-:Y:S01]  /*84e0*/  IMAD R35, R35, R0, RZ ;  /* 0x0000000023237224 */ /* 0x000fe200078e02ff */
[----:B------:R-:W-:Y:S01]  /*84f0*/  LEA R32, P4, R3, R44, 0x2 ;  /* 0x0000002c03207211 */ /* 0x000fe200078810ff */
[----:B------:R2:W-:Y:S01]  /*8500*/  @P3 STG.E desc[UR20][R30.64], R17 ;  /* 0x000000111e003986 */ /* 0x0005e2000c101914 */
[----:B------:R-:W-:-:S02]  /*8510*/  ISETP.LT.AND P6, PT, R43, UR11, !P0 ;  /* 0x0000000b2b007c0c */ /* 0x000fc4000c7c1270 */
[----:B------:R-:W-:Y:S01]  /*8520*/  LEA.HI.X.SX32 R33, R3, R2, 0x2, P4 ;  /* 0x0000000203217211 */ /* 0x000fe200020f16ff */
[----:B------:R-:W-:Y:S01]  /*8530*/  IMAD R3, R43, R0, RZ ;  /* 0x000000002b037224 */ /* 0x000fe200078e02ff */
[----:B------:R-:W-:Y:S02]  /*8540*/  LEA R34, P3, R35, R44, 0x2 ;  /* 0x0000002c23227211 */ /* 0x000fe400078610ff */
[----:B------:R-:W-:Y:S01]  /*8550*/  LOP3.LUT R22, R39, 0x20, RZ, 0xfc, !PT ;  /* 0x0000002027167812 */ /* 0x000fe200078efcff */
[----:B------:R3:W-:Y:S01]  /*8560*/  @P2 STG.E desc[UR20][R32.64], R18 ;  /* 0x0000001220002986 */ /* 0x0007e2000c101914 */
[----:B------:R-:W-:Y:S01]  /*8570*/  LEA.HI.X.SX32 R35, R35, R2, 0x2, P3 ;  /* 0x0000000223237211 */ /* 0x000fe200018f16ff */
[----:B-1----:R-:W-:Y:S01]  /*8580*/  IMAD R29, R41, R0, RZ ;  /* 0x00000000291d7224 */ /* 0x002fe200078e02ff */
[----:B------:R-:W-:Y:S01]  /*8590*/  LEA R20, P2, R3, R44, 0x2 ;  /* 0x0000002c03147211 */ /* 0x000fe200078410ff */
[C---:B--2---:R-:W-:Y:S01]  /*85a0*/  IMAD R17, R49.reuse, R0, RZ ;  /* 0x0000000031117224 */ /* 0x044fe200078e02ff */
[----:B------:R-:W-:Y:S01]  /*85b0*/  ISETP.LT.AND P3, PT, R49, UR11, !P0 ;  /* 0x0000000b31007c0c */ /* 0x000fe2000c761270 */
[----:B------:R1:W-:Y:S01]  /*85c0*/  @P5 STG.E desc[UR20][R34.64], R19 ;  /* 0x0000001322005986 */ /* 0x0003e2000c101914 */
[----:B------:R-:W-:Y:S01]  /*85d0*/  LEA.HI.X.SX32 R21, R3, R2, 0x2, P2 ;  /* 0x0000000203157211 */ /* 0x000fe200010f16ff */
[----:B------:R-:W-:Y:S01]  /*85e0*/  IMAD R3, R47, R0, RZ ;  /* 0x000000002f037224 */ /* 0x000fe200078e02ff */
[----:B------:R-:W-:-:S02]  /*85f0*/  LEA R16, P5, R17, R44, 0x2 ;  /* 0x0000002c11107211 */ /* 0x000fc400078a10ff */
[----:B------:R-:W-:Y:S01]  /*8600*/  ISETP.LT.AND P2, PT, R47, UR11, !P0 ;  /* 0x0000000b2f007c0c */ /* 0x000fe2000c741270 */
[----:B----4-:R2:W-:Y:S01]  /*8610*/  @P6 STG.E desc[UR20][R20.64], R24 ;  /* 0x0000001814006986 */ /* 0x0105e2000c101914 */
[----:B------:R-:W-:Y:S02]  /*8620*/  LEA.HI.X.SX32 R17, R17, R2, 0x2, P5 ;  /* 0x0000000211117211 */ /* 0x000fe400028f16ff */
[----:B------:R-:W-:Y:S02]  /*8630*/  ISETP.LT.AND P4, PT, R22, UR11, !P0 ;  /* 0x0000000b16007c0c */ /* 0x000fe4000c781270 */
[----:B------:R-:W-:Y:S01]  /*8640*/  LEA R22, P6, R3, R44, 0x2 ;  /* 0x0000002c03167211 */ /* 0x000fe200078c10ff */
[----:B------:R-:W-:Y:S01]  /*8650*/  @P3 STG.E desc[UR20][R16.64], R25 ;  /* 0x0000001910003986 */ /* 0x000fe2000c101914 */
[----:B---3--:R-:W-:Y:S02]  /*8660*/  LOP3.LUT R18, R39, 0x22, RZ, 0xfc, !PT ;  /* 0x0000002227127812 */ /* 0x008fe400078efcff */
[----:B------:R-:W-:-:S02]  /*8670*/  LEA.HI.X.SX32 R23, R3, R2, 0x2, P6 ;  /* 0x0000000203177211 */ /* 0x000fc400030f16ff */
[----:B------:R-:W-:Y:S02]  /*8680*/  ISETP.LT.AND P3, PT, R18, UR11, !P0 ;  /* 0x0000000b12007c0c */ /* 0x000fe4000c761270 */
[----:B------:R-:W-:Y:S01]  /*8690*/  ISETP.LT.AND P5, PT, R41, UR11, !P0 ;  /* 0x0000000b29007c0c */ /* 0x000fe2000c7a1270 */
[----:B------:R3:W-:Y:S01]  /*86a0*/  @P2 STG.E desc[UR20][R22.64], R26 ;  /* 0x0000001a16002986 */ /* 0x0007e2000c101914 */
[----:B------:R-:W-:Y:S02]  /*86b0*/  LEA R18, P6, R29, R44, 0x2 ;  /* 0x0000002c1d127211 */ /* 0x000fe400078c10ff */
[----:B------:R-:W-:Y:S02]  /*86c0*/  LOP3.LUT R3, R39, 0x24, RZ, 0xfc, !PT ;  /* 0x0000002427037812 */ /* 0x000fe400078efcff */
[----:B-1----:R-:W-:Y:S02]  /*86d0*/  LEA.HI.X.SX32 R19, R29, R2, 0x2, P6 ;  /* 0x000000021d137211 */ /* 0x002fe400030f16ff */
[----:B------:R-:W-:Y:S01]  /*86e0*/  ISETP.LT.AND P2, PT, R3, UR11, !P0 ;  /* 0x0000000b03007c0c */ /* 0x000fe2000c741270 */
[----:B------:R-:W-:Y:S01]  /*86f0*/  IMAD R3, R0, 0x2, R45 ;  /* 0x0000000200037824 */ /* 0x000fe200078e022d */
[----:B--2---:R-:W-:-:S02]  /*8700*/  LEA R20, P6, R45, R44, 0x2 ;  /* 0x0000002c2d147211 */ /* 0x004fc400078c10ff */
[----:B------:R-:W-:Y:S01]  /*8710*/  LOP3.LUT R24, R39, 0x26, RZ, 0xfc, !PT ;  /* 0x0000002627187812 */ /* 0x000fe200078efcff */
[C---:B---3--:R-:W-:Y:S01]  /*8720*/  IMAD R23, R0.reuse, 0x2, R3 ;  /* 0x0000000200177824 */ /* 0x048fe200078e0203 */
[----:B------:R-:W-:Y:S01]  /*8730*/  LEA.HI.X.SX32 R21, R45, R2, 0x2, P6 ;  /* 0x000000022d157211 */ /* 0x000fe200030f16ff */
[----:B------:R1:W-:Y:S01]  /*8740*/  @P5 STG.E desc[UR20][R18.64], R27 ;  /* 0x0000001b12005986 */ /* 0x0003e2000c101914 */
[----:B------:R-:W-:Y:S02]  /*8750*/  LEA R16, P6, R3, R44, 0x2 ;  /* 0x0000002c03107211 */ /* 0x000fe400078c10ff */
[----:B------:R-:W-:Y:S01]  /*8760*/  LOP3.LUT R22, R39, 0x28, RZ, 0xfc, !PT ;  /* 0x0000002827167812 */ /* 0x000fe200078efcff */
[----:B------:R2:W-:Y:S01]  /*8770*/  @P4 STG.E desc[UR20][R20.64], R12 ;  /* 0x0000000c14004986 */ /* 0x0005e2000c101914 */
[----:B------:R-:W-:Y:S01]  /*8780*/  LEA.HI.X.SX32 R17, R3, R2, 0x2, P6 ;  /* 0x0000000203117211 */ /* 0x000fe200030f16ff */
[----:B------:R-:W-:Y:S01]  /*8790*/  IMAD R3, R0, 0x2, R23 ;  /* 0x0000000200037824 */ /* 0x000fe200078e0217 */
[----:B------:R-:W-:-:S02]  /*87a0*/  ISETP.LT.AND P4, PT, R22, UR11, !P0 ;  /* 0x0000000b16007c0c */ /* 0x000fc4000c781270 */
[C---:B------:R-:W-:Y:S01]  /*87b0*/  LEA R22, P6, R23.reuse, R44, 0x2 ;  /* 0x0000002c17167211 */ /* 0x040fe200078c10ff */
[----:B------:R-:W-:Y:S01]  /*87c0*/  IMAD R25, R0, 0x2, R3 ;  /* 0x0000000200197824 */ /* 0x000fe200078e0203 */
[----:B------:R-:W-:Y:S01]  /*87d0*/  ISETP.LT.AND P5, PT, R24, UR11, !P0 ;  /* 0x0000000b18007c0c */ /* 0x000fe2000c7a1270 */
[----:B------:R3:W-:Y:S01]  /*87e0*/  @P3 STG.E desc[UR20][R16.64], R13 ;  /* 0x0000000d10003986 */ /* 0x0007e2000c101914 */
[----:B------:R-:W-:Y:S02]  /*87f0*/  LEA.HI.X.SX32 R23, R23, R2, 0x2, P6 ;  /* 0x0000000217177211 */ /* 0x000fe400030f16ff */
[----:B-1----:R-:W-:Y:S02]  /*8800*/  LEA R18, P6, R3, R44, 0x2 ;  /* 0x0000002c03127211 */ /* 0x002fe400078c10ff */
[----:B------:R-:W-:Y:S01]  /*8810*/  LOP3.LUT R24, R39, 0x2a, RZ, 0xfc, !PT ;  /* 0x0000002a27187812 */ /* 0x000fe200078efcff */
[----:B------:R1:W-:Y:S01]  /*8820*/  @P2 STG.E desc[UR20][R22.64], R14 ;  /* 0x0000000e16002986 */ /* 0x0003e2000c101914 */
[----:B------:R-:W-:Y:S01]  /*8830*/  LEA.HI.X.SX32 R19, R3, R2, 0x2, P6 ;  /* 0x0000000203137211 */ /* 0x000fe200030f16ff */
[----:B------:R-:W-:Y:S01]  /*8840*/  IMAD R3, R0, 0x2, R25 ;  /* 0x0000000200037824 */ /* 0x000fe200078e0219 */
[----:B--2---:R-:W-:-:S02]  /*8850*/  LEA R20, P6, R25, R44, 0x2 ;  /* 0x0000002c19147211 */ /* 0x004fc400078c10ff */
[----:B------:R-:W-:Y:S01]  /*8860*/  LOP3.LUT R12, R39, 0x2e, RZ, 0xfc, !PT ;  /* 0x0000002e270c7812 */ /* 0x000fe200078efcff */
[----:B------:R2:W-:Y:S01]  /*8870*/  @P5 STG.E desc[UR20][R18.64], R15 ;  /* 0x0000000f12005986 */ /* 0x0005e2000c101914 */
[----:B------:R-:W-:Y:S01]  /*8880*/  ISETP.LT.AND P3, PT, R24, UR11, !P0 ;  /* 0x0000000b18007c0c */ /* 0x000fe2000c761270 */
[----:B---3--:R-:W-:Y:S01]  /*8890*/  IMAD R17, R0, 0x2, R3 ;  /* 0x0000000200117824 */ /* 0x008fe200078e0203 */
[----:B------:R-:W-:Y:S02]  /*88a0*/  LEA.HI.X.SX32 R21, R25, R2, 0x2, P6 ;  /* 0x0000000219157211 */ /* 0x000fe400030f16ff */
[----:B------:R-:W-:Y:S02]  /*88b0*/  ISETP.LT.AND P5, PT, R12, UR11, !P0 ;  /* 0x0000000b0c007c0c */ /* 0x000fe4000c7a1270 */
[----:B------:R-:W-:Y:S01]  /*88c0*/  LEA R12, P6, R3, R44, 0x2 ;  /* 0x0000002c030c7211 */ /* 0x000fe200078c10ff */
[----:B------:R3:W-:Y:S01]  /*88d0*/  @P4 STG.E desc[UR20][R20.64], R4 ;  /* 0x0000000414004986 */ /* 0x0007e2000c101914 */
[----:B------:R-:W-:-:S02]  /*88e0*/  LOP3.LUT R16, R39, 0x30, RZ, 0xfc, !PT ;  /* 0x0000003027107812 */ /* 0x000fc400078efcff */
[----:B------:R-:W-:Y:S01]  /*88f0*/  LOP3.LUT R24, R39, 0x2c, RZ, 0xfc, !PT ;  /* 0x0000002c27187812 */ /* 0x000fe200078efcff */
[----:B------:R-:W4:Y:S01]  /*8900*/  LDS.128 R20, [R37+0x800] ;  /* 0x0008000025147984 */ /* 0x000f220000000c00 */
[----:B------:R-:W-:Y:S01]  /*8910*/  LEA.HI.X.SX32 R13, R3, R2, 0x2, P6 ;  /* 0x00000002030d7211 */ /* 0x000fe200030f16ff */
[----:B------:R-:W-:Y:S01]  /*8920*/  IMAD R3, R0, 0x2, R17 ;  /* 0x0000000200037824 */ /* 0x000fe200078e0211 */
[----:B------:R-:W-:Y:S02]  /*8930*/  ISETP.LT.AND P4, PT, R16, UR11, !P0 ;  /* 0x0000000b10007c0c */ /* 0x000fe4000c781270 */
[----:B------:R-:W-:Y:S01]  /*8940*/  ISETP.LT.AND P2, PT, R24, UR11, !P0 ;  /* 0x0000000b18007c0c */ /* 0x000fe2000c741270 */
[----:B------:R5:W-:Y:S01]  /*8950*/  @P3 STG.E desc[UR20][R12.64], R5 ;  /* 0x000000050c003986 */ /* 0x000be2000c101914 */
[----:B-1----:R-:W-:Y:S01]  /*8960*/  LOP3.LUT R14, R39, 0x32, RZ, 0xfc, !PT ;  /* 0x00000032270e7812 */ /* 0x002fe200078efcff */
[----:B--2---:R-:W-:Y:S01]  /*8970*/  IMAD R19, R0, 0x2, R3 ;  /* 0x0000000200137824 */ /* 0x004fe200078e0203 */
[----:B------:R-:W-:-:S02]  /*8980*/  LEA R16, P6, R17, R44, 0x2 ;  /* 0x0000002c11107211 */ /* 0x000fc400078c10ff */
[----:B------:R-:W-:Y:S02]  /*8990*/  ISETP.LT.AND P3, PT, R14, UR11, !P0 ;  /* 0x0000000b0e007c0c */ /* 0x000fe4000c761270 */
[----:B------:R-:W-:Y:S02]  /*89a0*/  LEA.HI.X.SX32 R17, R17, R2, 0x2, P6 ;  /* 0x0000000211117211 */ /* 0x000fe400030f16ff */
[----:B------:R-:W-:Y:S02]  /*89b0*/  LEA R14, P6, R3, R44, 0x2 ;  /* 0x0000002c030e7211 */ /* 0x000fe400078c10ff */
[----:B---3--:R-:W-:Y:S01]  /*89c0*/  LOP3.LUT R4, R39, 0x34, RZ, 0xfc, !PT ;  /* 0x0000003427047812 */ /* 0x008fe200078efcff */
[----:B------:R1:W-:Y:S01]  /*89d0*/  @P2 STG.E desc[UR20][R16.64], R6 ;  /* 0x0000000610002986 */ /* 0x0003e2000c101914 */
[----:B------:R-:W-:Y:S02]  /*89e0*/  LEA.HI.X.SX32 R15, R3, R2, 0x2, P6 ;  /* 0x00000002030f7211 */ /* 0x000fe400030f16ff */
[----:B------:R-:W-:-:S02]  /*89f0*/  LOP3.LUT R3, R39, 0x36, RZ, 0xfc, !PT ;  /* 0x0000003627037812 */ /* 0x000fc400078efcff */
[----:B------:R-:W-:Y:S01]  /*8a00*/  LEA R18, P6, R19, R44, 0x2 ;  /* 0x0000002c13127211 */ /* 0x000fe200078c10ff */
[----:B------:R2:W-:Y:S01]  /*8a10*/  @P5 STG.E desc[UR20][R14.64], R7 ;  /* 0x000000070e005986 */ /* 0x0005e2000c101914 */
[----:B------:R-:W-:Y:S01]  /*8a20*/  ISETP.LT.AND P5, PT, R3, UR11, !P0 ;  /* 0x0000000b03007c0c */ /* 0x000fe2000c7a1270 */
[----:B------:R-:W-:Y:S01]  /*8a30*/  IMAD R3, R0, 0x2, R19 ;  /* 0x0000000200037824 */ /* 0x000fe200078e0213 */
[----:B------:R-:W-:Y:S02]  /*8a40*/  ISETP.LT.AND P2, PT, R4, UR11, !P0 ;  /* 0x0000000b04007c0c */ /* 0x000fe4000c741270 */
[----:B------:R-:W-:Y:S01]  /*8a50*/  LEA.HI.X.SX32 R19, R19, R2, 0x2, P6 ;  /* 0x0000000213137211 */ /* 0x000fe200030f16ff */
[C---:B-----5:R-:W-:Y:S01]  /*8a60*/  IMAD R13, R0.reuse, 0x2, R3 ;  /* 0x00000002000d7824 */ /* 0x060fe200078e0203 */
[----:B------:R-:W-:Y:S02]  /*8a70*/  LEA R4, P6, R3, R44, 0x2 ;  /* 0x0000002c03047211 */ /* 0x000fe400078c10ff */
[----:B-1----:R-:W-:Y:S01]  /*8a80*/  LOP3.LUT R6, R39, 0x3a, RZ, 0xfc, !PT ;  /* 0x0000003a27067812 */ /* 0x002fe200078efcff */
[----:B------:R1:W-:Y:S01]  /*8a90*/  @P4 STG.E desc[UR20][R18.64], R8 ;  /* 0x0000000812004986 */ /* 0x0003e2000c101914 */
[----:B------:R-:W-:Y:S01]  /*8aa0*/  LEA.HI.X.SX32 R5, R3, R2, 0x2, P6 ;  /* 0x0000000203057211 */ /* 0x000fe200030f16ff */
[----:B------:R-:W-:Y:S01]  /*8ab0*/  IMAD R3, R0, 0x2, R13 ;  /* 0x0000000200037824 */ /* 0x000fe200078e020d */
[----:B------:R-:W-:-:S02]  /*8ac0*/  LEA R12, P6, R13, R44, 0x2 ;  /* 0x0000002c0d0c7211 */ /* 0x000fc400078c10ff */
[----:B------:R-:W-:Y:S01]  /*8ad0*/  LOP3.LUT R24, R39, 0x38, RZ, 0xfc, !PT ;  /* 0x0000003827187812 */ /* 0x000fe200078efcff */
[----:B--2---:R-:W-:Y:S01]  /*8ae0*/  IMAD R15, R0, 0x2, R3 ;  /* 0x00000002000f7824 */ /* 0x004fe200078e0203 */
[----:B------:R-:W-:Y:S01]  /*8af0*/  LEA.HI.X.SX32 R13, R13, R2, 0x2, P6 ;  /* 0x000000020d0d7211 */ /* 0x000fe200030f16ff */
[----:B------:R2:W-:Y:S01]  /*8b00*/  @P3 STG.E desc[UR20][R4.64], R9 ;  /* 0x0000000904003986 */ /* 0x0005e2000c101914 */
[----:B------:R-:W-:Y:S01]  /*8b10*/  ISETP.LT.AND P3, PT, R6, UR11, !P0 ;  /* 0x0000000b06007c0c */ /* 0x000fe2000c761270 */
[C---:B------:R-:W-:Y:S01]  /*8b20*/  IMAD R17, R0.reuse, 0x2, R15 ;  /* 0x0000000200117824 */ /* 0x040fe200078e020f */
[----:B------:R-:W-:Y:S01]  /*8b30*/  LOP3.LUT R16, R39, 0x3e, RZ, 0xfc, !PT ;  /* 0x0000003e27107812 */ /* 0x000fe200078efcff */
[----:B------:R3:W-:Y:S01]  /*8b40*/  @P2 STG.E desc[UR20][R12.64], R10 ;  /* 0x0000000a0c002986 */ /* 0x0007e2000c101914 */
[-C--:B------:R-:W-:Y:S01]  /*8b50*/  LEA R6, P2, R3, R44.reuse, 0x2 ;  /* 0x0000002c03067211 */ /* 0x080fe200078410ff */
[----:B-1----:R-:W-:Y:S01]  /*8b60*/  IMAD R19, R0, 0x2, R17 ;  /* 0x0000000200137824 */ /* 0x002fe200078e0211 */
[----:B------:R-:W-:-:S02]  /*8b70*/  LEA R14, P6, R15, R44, 0x2 ;  /* 0x0000002c0f0e7211 */ /* 0x000fc400078c10ff */
[----:B------:R-:W-:Y:S01]  /*8b80*/  LEA.HI.X.SX32 R7, R3, R2, 0x2, P2 ;  /* 0x0000000203077211 */ /* 0x000fe200010f16ff */
[----:B------:R-:W-:Y:S01]  /*8b90*/  IMAD R3, R0, 0x2, R19 ;  /* 0x0000000200037824 */ /* 0x000fe200078e0213 */
[----:B------:R-:W-:Y:S02]  /*8ba0*/  LOP3.LUT R39, R39, 0x3c, RZ, 0xfc, !PT ;  /* 0x0000003c27277812 */ /* 0x000fe400078efcff */
[----:B--2---:R-:W-:Y:S01]  /*8bb0*/  LEA R4, P2, R17, R44, 0x2 ;  /* 0x0000002c11047211 */ /* 0x004fe200078410ff */
[----:B------:R1:W-:Y:S01]  /*8bc0*/  @P5 STG.E desc[UR20][R6.64], R11 ;  /* 0x0000000b06005986 */ /* 0x0003e2000c101914 */
[----:B------:R-:W-:Y:S02]  /*8bd0*/  ISETP.LT.AND P4, PT, R24, UR11, !P0 ;  /* 0x0000000b18007c0c */ /* 0x000fe4000c781270 */
[-C--:B------:R-:W-:Y:S02]  /*8be0*/  LEA.HI.X.SX32 R15, R15, R2.reuse, 0x2, P6 ;  /* 0x000000020f0f7211 */ /* 0x080fe400030f16ff */
[----:B------:R-:W-:-:S02]  /*8bf0*/  LEA.HI.X.SX32 R5, R17, R2, 0x2, P2 ;  /* 0x0000000211057211 */ /* 0x000fc400010f16ff */
[----:B------:R-:W-:Y:S02]  /*8c00*/  LEA R8, P6, R19, R44, 0x2 ;  /* 0x0000002c13087211 */ /* 0x000fe400078c10ff */
[----:B------:R-:W-:Y:S02]  /*8c10*/  ISETP.LT.AND P2, PT, R39, UR11, !P0 ;  /* 0x0000000b27007c0c */ /* 0x000fe4000c741270 */
[----:B------:R-:W-:Y:S02]  /*8c20*/  ISETP.LT.AND P0, PT, R16, UR11, !P0 ;  /* 0x0000000b10007c0c */ /* 0x000fe4000c701270 */
[----:B------:R-:W-:Y:S01]  /*8c30*/  LEA.HI.X.SX32 R9, R19, R2, 0x2, P6 ;  /* 0x0000000213097211 */ /* 0x000fe200030f16ff */
[----:B----4-:R1:W-:Y:S01]  /*8c40*/  @P4 STG.E desc[UR20][R14.64], R20 ;  /* 0x000000140e004986 */ /* 0x0103e2000c101914 */
[----:B---3--:R-:W-:-:S03]  /*8c50*/  LEA R12, P6, R3, R44, 0x2 ;  /* 0x0000002c030c7211 */ /* 0x008fc600078c10ff */
[----:B------:R1:W-:Y:S01]  /*8c60*/  @P3 STG.E desc[UR20][R4.64], R21 ;  /* 0x0000001504003986 */ /* 0x0003e2000c101914 */
[----:B------:R-:W-:-:S03]  /*8c70*/  LEA.HI.X.SX32 R13, R3, R2, 0x2, P6 ;  /* 0x00000002030d7211 */ /* 0x000fc600030f16ff */
[----:B------:R1:W-:Y:S04]  /*8c80*/  @P2 STG.E desc[UR20][R8.64], R22 ;  /* 0x0000001608002986 */ /* 0x0003e8000c101914 */
[----:B------:R1:W-:Y:S01]  /*8c90*/  @P0 STG.E desc[UR20][R12.64], R23 ;  /* 0x000000170c000986 */ /* 0x0003e2000c101914 */
[----:B------:R-:W-:Y:S06]  /*8ca0*/  BAR.SYNC.DEFER_BLOCKING 0x0 ;  /* 0x0000000000007b1d */ /* 0x000fec0000010000 */
[----:B------:R-:W-:Y:S05]  /*8cb0*/  @P1 BRA `(.L_x_13) ;  /* 0x0000000000a01947 */ /* 0x000fea0003800000 */
[----:B------:R-:W2:Y:S01]  /*8cc0*/  S2UR UR5, SR_CgaCtaId ;  /* 0x00000000000579c3 */ /* 0x000ea20000008800 */
[----:B------:R-:W-:Y:S01]  /*8cd0*/  NOP ;  /* 0x0000000000007918 */ /* 0x000fe20000000000 */
[----:B------:R-:W-:Y:S01]  /*8ce0*/  UMOV UR4, 0x50 ;  /* 0x0000005000047882 */ /* 0x000fe20000000000 */
[----:B------:R-:W-:Y:S02]  /*8cf0*/  IMAD.U32 R0, RZ, RZ, UR22 ;  /* 0x00000016ff007e24 */ /* 0x000fe4000f8e00ff */
[----:B------:R-:W-:Y:S02]  /*8d00*/  IMAD.MOV.U32 R3, RZ, RZ, 0x3 ;  /* 0x00000003ff037424 */ /* 0x000fe400078e00ff */
[----:B-1----:R-:W-:Y:S01]  /*8d10*/  IMAD.MOV.U32 R7, RZ, RZ, 0x1 ;  /* 0x00000001ff077424 */ /* 0x002fe200078e00ff */
[----:B------:R-:W-:-:S04]  /*8d20*/  LOP3.LUT R0, R0, 0xffff, RZ, 0xc0, !PT ;  /* 0x0000ffff00007812 */ /* 0x000fc800078ec0ff */
[----:B------:R-:W-:-:S05]  /*8d30*/  SHF.R.U32.HI R0, RZ, 0x5, R0 ;  /* 0x00000005ff007819 */ /* 0x000fca0000011600 */
[----:B------:R-:W-:Y:S01]  /*8d40*/  VIADD R2, R0, 0x10 ;  /* 0x0000001000027836 */ /* 0x000fe20000000000 */
[----:B------:R-:W-:Y:S01]  /*8d50*/  SHF.L.U32 R0, R3, R0, RZ ;  /* 0x0000000003007219 */ /* 0x000fe200000006ff */
[----:B--2---:R-:W-:-:S03]  /*8d60*/  ULEA UR6, UR5, UR4, 0x18 ;  /* 0x0000000405067291 */ /* 0x004fc6000f8ec0ff */
[----:B------:R-:W-:-:S04]  /*8d70*/  SHF.L.U32 R3, R7, R2, RZ ;  /* 0x0000000207037219 */ /* 0x000fc800000006ff */
[----:B------:R-:W-:Y:S02]  /*8d80*/  LOP3.LUT R0, R3, R0, RZ, 0xfc, !PT ;  /* 0x0000000003007212 */ /* 0x000fe400078efcff */
[----:B------:R-:W1:Y:S02]  /*8d90*/  LDS R5, [UR6] ;  /* 0x00000006ff057984 */ /* 0x000e640008000800 */
[C---:B------:R-:W-:Y:S02]  /*8da0*/  LOP3.LUT R2, R0.reuse, 0xffff, RZ, 0xc0, !PT ;  /* 0x0000ffff00027812 */ /* 0x040fe400078ec0ff */
[----:B-1----:R-:W-:-:S04]  /*8db0*/  LOP3.LUT R3, R0, 0xffff, R5, 0x80, !PT ;  /* 0x0000ffff00037812 */ /* 0x002fc800078e8005 */
[----:B------:R-:W-:-:S13]  /*8dc0*/  ISETP.NE.AND P0, PT, R3, R2, PT ;  /* 0x000000020300720c */ /* 0x000fda0003f05270 */
[----:B------:R-:W-:Y:S05]  /*8dd0*/  @P0 BRA `(.L_x_14) ;  /* 0x0000000000500947 */ /* 0x000fea0003800000 */
[----:B------:R-:W-:Y:S02]  /*8de0*/  SHF.R.U32.HI R5, RZ, 0x10, R5 ;  /* 0x00000010ff057819 */ /* 0x000fe40000011605 */
[----:B------:R-:W-:-:S04]  /*8df0*/  SHF.R.U32.HI R2, RZ, 0x10, R0 ;  /* 0x00000010ff027819 */ /* 0x000fc80000011600 */
[----:B------:R-:W-:-:S04]  /*8e00*/  LOP3.LUT R5, R5, R2, RZ, 0xc0, !PT ;  /* 0x0000000205057212 */ /* 0x000fc800078ec0ff */
[----:B------:R-:W-:-:S13]  /*8e10*/  ISETP.NE.AND P0, PT, R5, R2, PT ;  /* 0x000000020500720c */ /* 0x000fda0003f05270 */
[----:B------:R-:W-:Y:S05]  /*8e20*/  @P0 BRA `(.L_x_15) ;  /* 0x0000000000300947 */ /* 0x000fea0003800000 */
[----:B------:R-:W-:Y:S01]  /*8e30*/  R2UR UR4, R0 ;  /* 0x00000000000472ca */ /* 0x000fe200000e0000 */
[----:B------:R-:W-:Y:S01]  /*8e40*/  VOTEU.ANY UR5, UPT, PT ;  /* 0x0000000000057886 */ /* 0x000fe200038e0100 */
[----:B------:R-:W1:Y:S01]  /*8e50*/  S2R R0, SR_LANEID ;  /* 0x0000000000007919 */ /* 0x000e620000000000 */
[----:B------:R-:W-:-:S10]  /*8e60*/  UFLO.U32 UR5, UR5 ;  /* 0x00000005000572bd */ /* 0x000fd400080e0000 */
[----:B------:R-:W-:-:S06]  /*8e70*/  ULOP3.LUT UR4, URZ, UR4, URZ, 0x33, !UPT ;  /* 0x00000004ff047292 */ /* 0x000fcc000f8e33ff */
[----:B------:R-:W-:-:S04]  /*8e80*/  IMAD.U32 R2, RZ, RZ, UR4 ;  /* 0x00000004ff027e24 */ /* 0x000fc8000f8e00ff */
[----:B------:R-:W2:Y:S02]  /*8e90*/  REDUX UR7, R2 ;  /* 0x00000000020773c4 */ /* 0x000ea40000000000 */
[----:B------:R3:W-:Y:S01]  /*8ea0*/  UTCATOMSWS.AND URZ, UR4 ;  /* 0x0000000400ff79e3 */ /* 0x0007e20008000000 */
[----:B-1----:R-:W-:Y:S01]  /*8eb0*/  ISETP.EQ.U32.AND P0, PT, R0, UR5, PT ;  /* 0x0000000500007c0c */ /* 0x002fe2000bf02070 */
[----:B--2---:R-:W-:-:S12]  /*8ec0*/  IMAD.U32 R0, RZ, RZ, UR7 ;  /* 0x00000007ff007e24 */ /* 0x004fd8000f8e00ff */
[----:B------:R3:W-:Y:S01]  /*8ed0*/  @P0 ATOMS.AND RZ, [UR6], R0 ;  /* 0x00000000ffff098c */ /* 0x0007e2000a800006 */
[----:B------:R-:W-:Y:S05]  /*8ee0*/  BRA `(.L_x_13) ;  /* 0x0000000000147947 */ /* 0x000fea0003800000 */
.L_x_15:
[----:B------:R-:W-:-:S07]  /*8ef0*/  MOV R2, 0x8f10 ;  /* 0x00008f1000027802 */ /* 0x000fce0000000f00 */
[----:B------:R-:W-:Y:S05]  /*8f00*/  CALL.REL.NOINC `($__internal_0_$__cuda_sm10x_tcgen05_guardrail_trap_col_being_dealloced_not_returned_by_alloc) ;  /* 0x00000000002c7944 */ /* 0x000fea0003c00000 */
[----:B------:R-:W-:Y:S05]  /*8f10*/  BRA `(.L_x_13) ;  /* 0x0000000000087947 */ /* 0x000fea0003800000 */
.L_x_14:
[----:B------:R-:W-:-:S07]  /*8f20*/  MOV R2, 0x8f40 ;  /* 0x00008f4000027802 */ /* 0x000fce0000000f00 */
[----:B------:R-:W-:Y:S05]  /*8f30*/  CALL.REL.NOINC `($__internal_2_$__cuda_sm10x_tcgen05_guardrail_trap_unallocated_columns_being_dealloced) ;  /* 0x0000000000387944 */ /* 0x000fea0003c00000 */
.L_x_13:
[----:B------:R-:W-:Y:S01]  /*8f40*/  NOP ;  /* 0x0000000000007918 */ /* 0x000fe20000000000 */
[----:B---3--:R-:W-:Y:S05]  /*8f50*/  EXIT ;  /* 0x000000000000794d */ /* 0x008fea0003800000 */
.L_x_9:
[----:B------:R-:W1:Y:S02]  /*8f60*/  SYNCS.PHASECHK.TRANS64.TRYWAIT P4, [UR13], R96 ;  /* 0x00000060ff0075a7 */ /* 0x000e64000808110d */
[----:B-1----:R-:W-:Y:S05]  /*8f70*/  @!P4 BRA `(.L_x_9) ;  /* 0xfffffffc00f8c947 */ /* 0x002fea000383ffff */
[----:B------:R-:W-:Y:S05]  /*8f80*/  BRA `(.L_x_16) ;  /* 0xffffffdc00dc7947 */ /* 0x000fea000383ffff */
.L_x_12:
[----:B------:R-:W3:Y:S02]  /*8f90*/  SYNCS.PHASECHK.TRANS64.TRYWAIT P2, [UR12], R4 ;  /* 0x00000004ff0075a7 */ /* 0x000ee4000804110c */
[----:B---3--:R-:W-:Y:S05]  /*8fa0*/  @!P2 BRA `(.L_x_12) ;  /* 0xfffffffc00f8a947 */ /* 0x008fea000383ffff */
[----:B------:R-:W-:Y:S05]  /*8fb0*/  BRA `(.L_x_11) ;  /* 0xffffffec00007947 */ /* 0x000fea000383ffff */
        .weak           $__internal_0_$__cuda_sm10x_tcgen05_guardrail_trap_col_being_dealloced_not_returned_by_alloc
        .type           $__internal_0_$__cuda_sm10x_tcgen05_guardrail_trap_col_being_dealloced_not_returned_by_alloc,@function
        .size           $__internal_0_$__cuda_sm10x_tcgen05_guardrail_trap_col_being_dealloced_not_returned_by_alloc,($__internal_1_$__cuda_sm10x_tcgen05_guardrail_trap_phase_invalid_during_alloc - $__internal_0_$__cuda_sm10x_tcgen05_guardrail_trap_col_being_dealloced_not_returned_by_alloc)
$__internal_0_$__cuda_sm10x_tcgen05_guardrail_trap_col_being_dealloced_not_returned_by_alloc:
[----:B------:R-:W-:Y:S05]  /*8fc0*/  BPT.TRAP 0x1 ;  /* 0x000000040000795c */ /* 0x000fea0000300000 */
[----:B------:R-:W-:-:S04]  /*8fd0*/  IMAD.MOV.U32 R3, RZ, RZ, 0x0 ;  /* 0x00000000ff037424 */ /* 0x000fc800078e00ff */
[----:B------:R-:W-:Y:S05]  /*8fe0*/  RET.REL.NODEC R2 `(matmul_kernel) ;  /* 0xffffff7002047950 */ /* 0x000fea0003c3ffff */
        .weak           $__internal_1_$__cuda_sm10x_tcgen05_guardrail_trap_phase_invalid_during_alloc
        .type           $__internal_1_$__cuda_sm10x_tcgen05_guardrail_trap_phase_invalid_during_alloc,@function
        .size           $__internal_1_$__cuda_sm10x_tcgen05_guardrail_trap_phase_invalid_during_alloc,($__internal_2_$__cuda_sm10x_tcgen05_guardrail_trap_unallocated_columns_being_dealloced - $__internal_1_$__cuda_sm10x_tcgen05_guardrail_trap_phase_invalid_during_alloc)
$__internal_1_$__cuda_sm10x_tcgen05_guardrail_trap_phase_invalid_during_alloc:
[----:B------:R-:W-:Y:S05]  /*8ff0*/  BPT.TRAP 0x1 ;  /* 0x000000040000795c */ /* 0x000fea0000300000 */
[----:B------:R-:W-:-:S04]  /*9000*/  IMAD.MOV.U32 R3, RZ, RZ, 0x0 ;  /* 0x00000000ff037424 */ /* 0x000fc800078e00ff */
[----:B------:R-:W-:Y:S05]  /*9010*/  RET.REL.NODEC R2 `(matmul_kernel) ;  /* 0xffffff6c02f87950 */ /* 0x000fea0003c3ffff */
        .weak           $__internal_2_$__cuda_sm10x_tcgen05_guardrail_trap_unallocated_columns_being_dealloced
        .type           $__internal_2_$__cuda_sm10x_tcgen05_guardrail_trap_unallocated_columns_being_dealloced,@function
        .size           $__internal_2_$__cuda_sm10x_tcgen05_guardrail_trap_unallocated_columns_being_dealloced,(.L_x_20 - $__internal_2_$__cuda_sm10x_tcgen05_guardrail_trap_unallocated_columns_being_dealloced)
$__internal_2_$__cuda_sm10x_tcgen05_guardrail_trap_unallocated_columns_being_dealloced:
[----:B------:R-:W-:Y:S05]  /*9020*/  BPT.TRAP 0x1 ;  /* 0x000000040000795c */ /* 0x000fea0000300000 */
[----:B------:R-:W-:-:S04]  /*9030*/  IMAD.MOV.U32 R3, RZ, RZ, 0x0 ;  /* 0x00000000ff037424 */ /* 0x000fc800078e00ff */
[----:B------:R-:W-:Y:S05]  /*9040*/  RET.REL.NODEC R2 `(matmul_kernel) ;  /* 0xffffff6c02ec7950 */ /* 0x000fea0003c3ffff */
.L_x_17:
[----:B------:R-:W-:-:S00]  /*9050*/  BRA `(.L_x_17) ;  /* 0xfffffffc00fc7947 */ /* 0x000fc0000383ffff */
[----:B------:R-:W-:-:S00]  /*9060*/  NOP ;  /* 0x0000000000007918 */ /* 0x000fc00000000000 */
        /* <DEDUP_REMOVED lines=9> */
.L_x_20:


//--------------------- .nv.shared.matmul_kernel  --------------------------
	.section	.nv.shared.matmul_kernel,"aw",@nobits
	.sectionflags	@""
	.align	16
	.zero		1024


//--------------------- .nv.shared.reserved.0     --------------------------
	.section	.nv.shared.reserved.0,"aw",@nobits
	.align	8
	.weak		__nv_reservedSMEM_offset_0_alias
	.size		__nv_reservedSMEM_offset_0_alias, 0, 64
	.other		__nv_reservedSMEM_offset_0_alias,@"STO_CUDA_RESERVED_SHARED STV_DEFAULT"
__nv_reservedSMEM_offset_0_alias:
	.zero		0
.nv.shared.reserved.0:
	.zero		64
	.weak		__nv_reservedSMEM_allocation_phase
	.type		__nv_reservedSMEM_allocation_phase,@object
	.size		__nv_reservedSMEM_allocation_phase,(.L_0 - __nv_reservedSMEM_allocation_phase)
__nv_reservedSMEM_allocation_phase:
	.zero		1
.L_0:
	.zero		7
	.weak		__nv_reservedSMEM_devtool_atexit_pc
	.type		__nv_reservedSMEM_devtool_atexit_pc,@object
	.size		__nv_reservedSMEM_devtool_atexit_pc,(__nv_reservedSMEM_allocation_mask - __nv_reservedSMEM_devtool_atexit_pc)
__nv_reservedSMEM_devtool_atexit_pc:
	.zero		8
	.weak		__nv_reservedSMEM_allocation_mask
	.type		__nv_reservedSMEM_allocation_mask,@object
	.size		__nv_reservedSMEM_allocation_mask,(.L_2 - __nv_reservedSMEM_allocation_mask)
__nv_reservedSMEM_allocation_mask:
	.zero		4
.L_2:


//--------------------- .nv.constant0.matmul_kernel --------------------------
	.section	.nv.constant0.matmul_kernel,"a",@progbits
	.sectionflags	@""
	.align	4
.nv.constant0.matmul_kernel:
	.zero		976


//--------------------- SYMBOLS --------------------------

	.type		.nv.reservedSmem.offset0,@object
	.size		.nv.reservedSmem.offset0,0x4
	.type		.nv.reservedSmem.cap,@object
	.size		.nv.reservedSmem.cap,0x4
